def gluon_wgmma(
    a_ptr,
    b_ptr,
    c_ptr,
    M,
    N,
    K,
    stride_am,
    stride_bk,
    stride_cm,
    BLOCK_M: gl.constexpr,
    BLOCK_N: gl.constexpr,
    BLOCK_K: gl.constexpr,
    DTYPE: gl.constexpr,
    A_LAYOUT: gl.constexpr,
    B_LAYOUT: gl.constexpr,
    C_LAYOUT: gl.constexpr,
    B_SHAPE: gl.constexpr,
    TRANS_B: gl.constexpr,
    NUM_BUFFERS: gl.constexpr,
    NUM_WARPS: gl.constexpr,
):
    a_desc = tma.make_tensor_descriptor(
        a_ptr, [M, K], [stride_am, 1], [BLOCK_M, BLOCK_K], A_LAYOUT
    )
    b_desc = tma.make_tensor_descriptor(
        b_ptr,
        [N, K] if TRANS_B else [K, N],
        [stride_bk, 1],
        B_SHAPE,
        B_LAYOUT,
    )
    c_desc = tma.make_tensor_descriptor(
        c_ptr, [M, N], [stride_cm, 1], [BLOCK_M, BLOCK_N], C_LAYOUT
    )

    a_bufs = gl.allocate_shared_memory(
        DTYPE, [NUM_BUFFERS, BLOCK_M, BLOCK_K], A_LAYOUT
    )
    b_bufs = gl.allocate_shared_memory(DTYPE, [NUM_BUFFERS] + B_SHAPE, B_LAYOUT)

    pid_m = gl.program_id(0)
    pid_n = gl.program_id(1)
    off_m = pid_m * BLOCK_M
    off_n = pid_n * BLOCK_N

    mma_layout: gl.constexpr = pick_wgmma_layout(DTYPE, BLOCK_M, BLOCK_N, NUM_WARPS)
    acc = warpgroup_mma_init(
        gl.zeros((BLOCK_M, BLOCK_N), dtype=gl.float32, layout=mma_layout)
    )

    bars = gl.allocate_shared_memory(
        gl.int64, [NUM_BUFFERS, 1], mbarrier.MBarrierLayout()
    )
    for i in gl.static_range(NUM_BUFFERS):
        mbarrier.init(bars.index(i), count=1)
    idx = 0
    phase = 0

    for k in range(0, K, BLOCK_K):
        a = a_bufs.index(idx)
        b = b_bufs.index(idx)
        bar = bars.index(idx)
        mbarrier.expect(bar, a_desc.block_type.nbytes + b_desc.block_type.nbytes)
        tma.async_copy_global_to_shared(a_desc, [off_m, k], bar, a)
        tma.async_copy_global_to_shared(
            b_desc, [off_n, k] if TRANS_B else [k, off_n], bar, b
        )
        mbarrier.wait(bar, phase=phase)

        if TRANS_B:
            b = b.permute((1, 0))
        acc = warpgroup_mma_wait(num_outstanding=0, deps=(acc,))
        acc = warpgroup_mma(a, b, acc, is_async=True)

        idx += 1
        if idx == NUM_BUFFERS:
            idx = 0
            phase ^= 1

    acc = warpgroup_mma_wait(num_outstanding=0, deps=(acc,))
    for i in gl.static_range(NUM_BUFFERS):
        mbarrier.invalidate(bars.index(i))

    c_smem = gl.allocate_shared_memory(DTYPE, [BLOCK_M, BLOCK_N], C_LAYOUT)
    c_smem.store(acc.to(DTYPE))
    fence_async_shared()
    tma.async_copy_shared_to_global(c_desc, [off_m, off_n], c_smem)
    tma.store_wait(pendings=0)

# config = {"BLOCK_K": 32, "BLOCK_M": 256, "BLOCK_N": 256, "arch": "sm_90", "dtype": "fp8e4m3", "num_buffers": 1, "num_warps": 4, "trans_b": 1}
# arch = sm_90


// ===== COMPILED SASS (sm_90a) =====

	.target	sm_90a

	.elftype	@"ET_EXEC"


//--------------------- .note.nv.tkinfo           --------------------------
	.section	.note.nv.tkinfo,"",@"SHT_NOTE"
	.sectionflags	@"SHF_NOTE_NV_TKINFO"
	.tkinfo
        /*0018*/ 	.word	0x00000002
        /*0030*/ 	.string	""
        /*0030*/ 	.string	"ptxas"
        /*0030*/ 	.string	"Cuda compilation tools, release 13.0, V13.0.88"
        /*0030*/ 	.string	"Build cuda_13.0.r13.0/compiler.36424714_0"
        /*0030*/ 	.string	"-v  -suppress-debug-info  -lineinfo  -arch sm_90a "



//--------------------- .note.nv.cuinfo           --------------------------
	.section	.note.nv.cuinfo,"",@"SHT_NOTE"
	.sectionflags	@"SHF_NOTE_NV_CUINFO"
        /*0018*/ 	.short	0x0002
        /*001a*/ 	.short	0x005a
        /*001c*/ 	.short	0x0082
	.zero		2


//--------------------- .nv.info                  --------------------------
	.section	.nv.info,"",@"SHT_CUDA_INFO"
	.align	4


	//----- nvinfo : EIATTR_REGCOUNT
	.align		4
        /*0000*/ 	.byte	0x04, 0x2f
        /*0002*/ 	.short	(.L_1 - .L_0)
	.align		4
.L_0:
        /*0004*/ 	.word	index@(gluon_wgmma)
        /*0008*/ 	.word	0x000000ff


	//----- nvinfo : EIATTR_FRAME_SIZE
	.align		4
.L_1:
        /*000c*/ 	.byte	0x04, 0x11
        /*000e*/ 	.short	(.L_3 - .L_2)
	.align		4
.L_2:
        /*0010*/ 	.word	index@(gluon_wgmma)
        /*0014*/ 	.word	0x00000ac8


	//----- nvinfo : EIATTR_MIN_STACK_SIZE
	.align		4
.L_3:
        /*0018*/ 	.byte	0x04, 0x12
        /*001a*/ 	.short	(.L_5 - .L_4)
	.align		4
.L_4:
        /*001c*/ 	.word	index@(gluon_wgmma)
        /*0020*/ 	.word	0x00000ac8
.L_5:


//--------------------- .nv.compat                --------------------------
	.section	.nv.compat,"",@"SHT_CUDA_COMPAT_INFO"
	.align	4
        /*0000*/ 	.byte	0x02, 0x09, 0x01, 0x00, 0x02, 0x02, 0x04, 0x00, 0x02, 0x05, 0x05, 0x00, 0x03, 0x07, 0x01, 0x01
        /*0010*/ 	.byte	0x02, 0x03, 0x03, 0x00, 0x02, 0x06, 0x01, 0x00, 0x04, 0x0b, 0x08, 0x00, 0x00, 0x00, 0x00, 0x00
        /*0020*/ 	.byte	0x00, 0x00, 0x00, 0x00


//--------------------- .nv.info.gluon_wgmma      --------------------------
	.section	.nv.info.gluon_wgmma,"",@"SHT_CUDA_INFO"
	.sectionflags	@""
	.align	4


	//----- nvinfo : EIATTR_CUDA_API_VERSION
	.align		4
        /*0000*/ 	.byte	0x04, 0x37
        /*0002*/ 	.short	(.L_7 - .L_6)
.L_6:
        /*0004*/ 	.word	0x00000082


	//----- nvinfo : EIATTR_KPARAM_INFO
	.align		4
.L_7:
        /*0008*/ 	.byte	0x04, 0x17
        /*000a*/ 	.short	(.L_9 - .L_8)
.L_8:
        /*000c*/ 	.word	0x00000000
        /*0010*/ 	.short	0x000a
        /*0012*/ 	.short	0x0048
        /*0014*/ 	.byte	0x00, 0xf4, 0x21, 0x00


	//----- nvinfo : EIATTR_KPARAM_INFO
	.align		4
.L_9:
        /*0018*/ 	.byte	0x04, 0x17
        /*001a*/ 	.short	(.L_11 - .L_10)
.L_10:
        /*001c*/ 	.word	0x00000000
        /*0020*/ 	.short	0x0009
        /*0022*/ 	.short	0x0040
        /*0024*/ 	.byte	0x00, 0xf4, 0x21, 0x00


	//----- nvinfo : EIATTR_KPARAM_INFO
	.align		4
.L_11:
        /*0028*/ 	.byte	0x04, 0x17
        /*002a*/ 	.short	(.L_13 - .L_12)
.L_12:
        /*002c*/ 	.word	0x00000000
        /*0030*/ 	.short	0x0008
        /*0032*/ 	.short	0x0038
        /*0034*/ 	.byte	0x00, 0xf0, 0x21, 0x00


	//----- nvinfo : EIATTR_KPARAM_INFO
	.align		4
.L_13:
        /*0038*/ 	.byte	0x04, 0x17
        /*003a*/ 	.short	(.L_15 - .L_14)
.L_14:
        /*003c*/ 	.word	0x00000000
        /*0040*/ 	.short	0x0007
        /*0042*/ 	.short	0x0030
        /*0044*/ 	.byte	0x00, 0xf0, 0x21, 0x00


	//----- nvinfo : EIATTR_KPARAM_INFO
	.align		4
.L_15:
        /*0048*/ 	.byte	0x04, 0x17
        /*004a*/ 	.short	(.L_17 - .L_16)
.L_16:
        /*004c*/ 	.word	0x00000000
        /*0050*/ 	.short	0x0006
        /*0052*/ 	.short	0x0028
        /*0054*/ 	.byte	0x00, 0xf0, 0x21, 0x00


	//----- nvinfo : EIATTR_KPARAM_INFO
	.align		4
.L_17:
        /*0058*/ 	.byte	0x04, 0x17
        /*005a*/ 	.short	(.L_19 - .L_18)
.L_18:
        /*005c*/ 	.word	0x00000000
        /*0060*/ 	.short	0x0005
        /*0062*/ 	.short	0x0020
        /*0064*/ 	.byte	0x00, 0xf0, 0x11, 0x00


	//----- nvinfo : EIATTR_KPARAM_INFO
	.align		4
.L_19:
        /*0068*/ 	.byte	0x04, 0x17
        /*006a*/ 	.short	(.L_21 - .L_20)
.L_20:
        /*006c*/ 	.word	0x00000000
        /*0070*/ 	.short	0x0004
        /*0072*/ 	.short	0x001c
        /*0074*/ 	.byte	0x00, 0xf0, 0x11, 0x00


	//----- nvinfo : EIATTR_KPARAM_INFO
	.align		4
.L_21:
        /*0078*/ 	.byte	0x04, 0x17
        /*007a*/ 	.short	(.L_23 - .L_22)
.L_22:
        /*007c*/ 	.word	0x00000000
        /*0080*/ 	.short	0x0003
        /*0082*/ 	.short	0x0018
        /*0084*/ 	.byte	0x00, 0xf0, 0x11, 0x00


	//----- nvinfo : EIATTR_KPARAM_INFO
	.align		4
.L_23:
        /*0088*/ 	.byte	0x04, 0x17
        /*008a*/ 	.short	(.L_25 - .L_24)
.L_24:
        /*008c*/ 	.word	0x00000000
        /*0090*/ 	.short	0x0002
        /*0092*/ 	.short	0x0010
        /*0094*/ 	.byte	0x00, 0xf4, 0x21, 0x00


	//----- nvinfo : EIATTR_KPARAM_INFO
	.align		4
.L_25:
        /*0098*/ 	.byte	0x04, 0x17
        /*009a*/ 	.short	(.L_27 - .L_26)
.L_26:
        /*009c*/ 	.word	0x00000000
        /*00a0*/ 	.short	0x0001
        /*00a2*/ 	.short	0x0008
        /*00a4*/ 	.byte	0x00, 0xf4, 0x21, 0x00


	//----- nvinfo : EIATTR_KPARAM_INFO
	.align		4
.L_27:
        /*00a8*/ 	.byte	0x04, 0x17
        /*00aa*/ 	.short	(.L_29 - .L_28)
.L_28:
        /*00ac*/ 	.word	0x00000000
        /*00b0*/ 	.short	0x0000
        /*00b2*/ 	.short	0x0000
        /*00b4*/ 	.byte	0x00, 0xf4, 0x21, 0x00


	//----- nvinfo : EIATTR_SPARSE_MMA_MASK
	.align		4
.L_29:
        /*00b8*/ 	.byte	0x03, 0x50
        /*00ba*/ 	.short	0x0000


	//----- nvinfo : EIATTR_MAXREG_COUNT
	.align		4
        /*00bc*/ 	.byte	0x03, 0x1b
        /*00be*/ 	.short	0x00ff


	//----- nvinfo : EIATTR_NUM_BARRIERS
	.align		4
        /*00c0*/ 	.byte	0x02, 0x4c
        /*00c2*/ 	.byte	0x01
	.zero		1


	//----- nvinfo : EIATTR_ANNOTATIONS
	.align		4
        /*00c4*/ 	.byte	0x04, 0x55
        /*00c6*/ 	.short	(.L_31 - .L_30)


	//   ....[0]....
.L_30:
        /*00c8*/ 	.word	0x00000001
        /*00cc*/ 	.byte	0xa0, 0x10, 0x00, 0x00, 0x01, 0x00, 0x00, 0x00, 0xe0, 0x10, 0x00, 0x00, 0x01, 0x00, 0x00, 0x00
        /* <DEDUP_REMOVED lines=1040> */
        /*41dc*/ 	.byte	0xc0, 0xbf, 0x00, 0x00, 0x01, 0x00, 0x00, 0x00, 0xd0, 0xbf, 0x00, 0x00


	//----- nvinfo : EIATTR_MERCURY_ISA_VERSION
	.align		4
.L_31:
        /*41e8*/ 	.byte	0x03, 0x5f
        /*41ea*/ 	.short	0x0101


	//----- nvinfo : EIATTR_INT_WARP_WIDE_INSTR_OFFSETS
	.align		4
        /*41ec*/ 	.byte	0x04, 0x31
        /*41ee*/ 	.short	(.L_33 - .L_32)


	//   ....[0]....
.L_32:
        /*41f0*/ 	.word	0x00002d10


	//   ....[1]....
        /*41f4*/ 	.word	0x00002da0


	//   ....[2]....
        /*41f8*/ 	.word	0x00004c60


	//   ....[3]....
        /*41fc*/ 	.word	0x00004c70


	//   ....[4]....
        /*4200*/ 	.word	0x00004c80


	//   ....[5]....
        /*4204*/ 	.word	0x00004c90


	//   ....[6]....
        /*4208*/ 	.word	0x0000c520


	//   ....[7]....
        /*420c*/ 	.word	0x0000c530


	//----- nvinfo : EIATTR_COOP_GROUP_MASK_REGIDS
	.align		4
.L_33:
        /*4210*/ 	.byte	0x04, 0x29
        /*4212*/ 	.short	(.L_35 - .L_34)


	//   ....[0]....
.L_34:
        /*4214*/ 	.word	0xffffffff


	//   ....[1]....
        /*4218*/ 	.word	0xffffffff


	//   ....[2]....
        /*421c*/ 	.word	0xffffffff


	//----- nvinfo : EIATTR_COOP_GROUP_INSTR_OFFSETS
	.align		4
.L_35:
        /*4220*/ 	.byte	0x04, 0x28
        /*4222*/ 	.short	(.L_37 - .L_36)


	//   ....[0]....
.L_36:
        /*4224*/ 	.word	0x00000140


	//   ....[1]....
        /*4228*/ 	.word	0x000006f0


	//   ....[2]....
        /*422c*/ 	.word	0x00000cc0


	//----- nvinfo : EIATTR_MBARRIER_INSTR_OFFSETS
	.align		4
.L_37:
        /*4230*/ 	.byte	0x04, 0x39
        /*4232*/ 	.short	(.L_39 - .L_38)


	//   ....[0]....
.L_38:
        /*4234*/ 	.word	0x00002e60
        /*4238*/ 	.word	0x000000ff
        /*423c*/ 	.word	0x00004000
        /*4240*/ 	.short	0x0100
        /*4242*/ 	.byte	0x08
	.zero		1


	//   ....[1]....
        /*4244*/ 	.word	0x00004d70
        /*4248*/ 	.word	0x000000ff
        /*424c*/ 	.word	0x00004000
        /*4250*/ 	.short	0x010a
        /*4252*/ 	.byte	0x08
	.zero		1


	//   ....[2]....
        /*4254*/ 	.word	0x000080a0
        /*4258*/ 	.word	0x000000ff
        /*425c*/ 	.word	0x00004000
        /*4260*/ 	.short	0x0108
        /*4262*/ 	.byte	0x08
	.zero		1


	//   ....[3]....
        /*4264*/ 	.word	0x0000c5c0
        /*4268*/ 	.word	0x000000ff
        /*426c*/ 	.word	0x00004000
        /*4270*/ 	.short	0x010a
        /*4272*/ 	.byte	0x08
	.zero		1


	//----- nvinfo : EIATTR_NUM_MBARRIERS
	.align		4
.L_39:
        /*4274*/ 	.byte	0x03, 0x38
        /*4276*/ 	.short	0x0001


	//----- nvinfo : EIATTR_EXIT_INSTR_OFFSETS
	.align		4
        /*4278*/ 	.byte	0x04, 0x1c
        /*427a*/ 	.short	(.L_41 - .L_40)


	//   ....[0]....
.L_40:
        /*427c*/ 	.word	0x0000c5b0


	//----- nvinfo : EIATTR_REQNTID
	.align		4
.L_41:
        /*4280*/ 	.byte	0x04, 0x10
        /*4282*/ 	.short	(.L_43 - .L_42)
.L_42:
        /*4284*/ 	.word	0x00000080
        /*4288*/ 	.word	0x00000001
        /*428c*/ 	.word	0x00000001


	//----- nvinfo : EIATTR_CRS_STACK_SIZE
	.align		4
.L_43:
        /*4290*/ 	.byte	0x04, 0x1e
        /*4292*/ 	.short	(.L_45 - .L_44)
.L_44:
        /*4294*/ 	.word	0x00000000


	//----- nvinfo : EIATTR_CBANK_PARAM_SIZE
	.align		4
.L_45:
        /*4298*/ 	.byte	0x03, 0x19
        /*429a*/ 	.short	0x0050


	//----- nvinfo : EIATTR_PARAM_CBANK
	.align		4
        /*429c*/ 	.byte	0x04, 0x0a
        /*429e*/ 	.short	(.L_47 - .L_46)
	.align		4
.L_46:
        /*42a0*/ 	.word	index@(.nv.constant0.gluon_wgmma)
        /*42a4*/ 	.short	0x0210
        /*42a6*/ 	.short	0x0050


	//----- nvinfo : EIATTR_SW_WAR
	.align		4
.L_47:
        /*42a8*/ 	.byte	0x04, 0x36
        /*42aa*/ 	.short	(.L_49 - .L_48)
.L_48:
        /*42ac*/ 	.word	0x00000008
.L_49:


//--------------------- .nv.callgraph             --------------------------
	.section	.nv.callgraph,"",@"SHT_CUDA_CALLGRAPH"
	.align	4
	.sectionentsize	8
	.align		4
        /*0000*/ 	.word	0x00000000
	.align		4
        /*0004*/ 	.word	0xffffffff
	.align		4
        /*0008*/ 	.word	0x00000000
	.align		4
        /*000c*/ 	.word	0xfffffffe
	.align		4
        /*0010*/ 	.word	0x00000000
	.align		4
        /*0014*/ 	.word	0xfffffffd
	.align		4
        /*0018*/ 	.word	0x00000000
	.align		4
        /*001c*/ 	.word	0xfffffffc


//--------------------- .text.gluon_wgmma         --------------------------
	.section	.text.gluon_wgmma,"ax",@progbits
	.align	128
        .global         gluon_wgmma
        .type           gluon_wgmma,@function
        .size           gluon_wgmma,(.L_x_53 - gluon_wgmma)
        .other          gluon_wgmma,@"STO_CUDA_ENTRY STV_DEFAULT"
gluon_wgmma:
.text.gluon_wgmma:
[----:B------:R-:W1:Y:S01]  /*0000*/  LDC R1, c[0x0][0x28] ;  /* 0x00000a00ff017b82 */ /* 0x000e620000000800 */
[----:B------:R-:W2:Y:S07]  /*0010*/  S2R R0, SR_TID.X ;  /* 0x0000000000007919 */ /* 0x000eae0000002100 */
[----:B------:R-:W3:Y:S01]  /*0020*/  S2UR UR4, SR_CgaCtaId ;  /* 0x00000000000479c3 */ /* 0x000ee20000008800 */
[----:B------:R-:W-:Y:S01]  /*0030*/  UMOV UR8, 0x400 ;  /* 0x0000040000087882 */ /* 0x000fe20000000000 */
[----:B------:R-:W-:Y:S01]  /*0040*/  ULDC UR6, c[0x0][0xc] ;  /* 0x0000030000067ab9 */ /* 0x000fe20000000800 */
[----:B------:R-:W-:Y:S01]  /*0050*/  BSSY B0, `(.L_x_0) ;  /* 0x000001f000007945 */ /* 0x000fe20003800000 */
[----:B-1----:R-:W-:-:S04]  /*0060*/  VIADD R1, R1, 0xfffff538 ;  /* 0xfffff53801017836 */ /* 0x002fc80000000000 */
[----:B------:R-:W1:Y:S08]  /*0070*/  LDC R10, c[0x0][0x230] ;  /* 0x00008c00ff0a7b82 */ /* 0x000e700000000800 */
[----:B------:R-:W-:Y:S08]  /*0080*/  S2UR UR22, SR_CTAID.Y ;  /* 0x00000000001679c3 */ /* 0x000ff00000002600 */
[----:B------:R-:W4:Y:S01]  /*0090*/  S2UR UR5, SR_CTAID.Z ;  /* 0x00000000000579c3 */ /* 0x000f220000002700 */
[----:B---3--:R-:W-:-:S03]  /*00a0*/  ULEA UR8, UR4, UR8, 0x18 ;  /* 0x0000000804087291 */ /* 0x008fc6000f8ec03f */
[----:B------:R-:W-:Y:S01]  /*00b0*/  ULDC UR4, c[0x0][0x10] ;  /* 0x0000040000047ab9 */ /* 0x000fe20000000800 */
[----:B--2---:R-:W-:-:S03]  /*00c0*/  LOP3.LUT R0, R0, 0x7f, RZ, 0xc0, !PT ;  /* 0x0000007f00007812 */ /* 0x004fc600078ec0ff */
[----:B------:R-:W2:Y:S01]  /*00d0*/  S2UR UR21, SR_CTAID.X ;  /* 0x00000000001579c3 */ /* 0x000ea20000002500 */
[----:B-1----:R-:W-:Y:S01]  /*00e0*/  VIADD R5, R10, 0xffffffff ;  /* 0xffffffff0a057836 */ /* 0x002fe20000000000 */
[C---:B------:R-:W-:Y:S02]  /*00f0*/  ISETP.GE.U32.AND P0, PT, R0.reuse, 0x20, PT ;  /* 0x000000200000780c */ /* 0x040fe40003f06070 */
[C---:B------:R-:W-:Y:S02]  /*0100*/  ISETP.NE.U32.AND P2, PT, R0.reuse, RZ, PT ;  /* 0x000000ff0000720c */ /* 0x040fe40003f45070 */
[----:B------:R-:W-:Y:S02]  /*0110*/  LEA R4, R0, UR8, 0x2 ;  /* 0x0000000800047c11 */ /* 0x000fe4000f8e10ff */
[----:B------:R-:W1:Y:S07]  /*0120*/  LDC R6, c[0x0][0x228] ;  /* 0x00008a00ff067b82 */ /* 0x000e6e0000000800 */
[----:B------:R3:W-:Y:S01]  /*0130*/  @!P0 STS [R4], RZ ;  /* 0x000000ff04008388 */ /* 0x0007e20000000800 */
[----:B------:R-:W-:-:S03]  /*0140*/  NOP ;  /* 0x0000000000007918 */ /* 0x000fc60000000000 */
[----:B------:R3:W-:Y:S01]  /*0150*/  @!P2 STS [UR8+0x20], R5 ;  /* 0x00002005ff00a988 */ /* 0x0007e20008000808 */
[----:B----4-:R-:W-:-:S04]  /*0160*/  UIMAD UR4, UR5, UR4, UR22 ;  /* 0x00000004050472a4 */ /* 0x010fc8000f8e0216 */
[----:B--2---:R-:W-:-:S03]  /*0170*/  UIMAD UR4, UR4, UR6, UR21 ;  /* 0x00000006040472a4 */ /* 0x004fc6000f8e0215 */
[----:B------:R-:W-:Y:S01]  /*0180*/  ULDC.64 UR6, c[0x0][0x250] ;  /* 0x0000940000067ab9 */ /* 0x000fe20000000a00 */
[----:B------:R-:W-:Y:S01]  /*0190*/  UIMAD UR4, UR4, 0x180, URZ ;  /* 0x00000180040478a4 */ /* 0x000fe2000f8e023f */
[----:B-1----:R-:W-:-:S03]  /*01a0*/  VIADD R6, R6, 0xffffffff ;  /* 0xffffffff06067836 */ /* 0x002fc60000000000 */
[----:B------:R-:W-:-:S04]  /*01b0*/  UIADD3 UR16, UP0, UR4, UR6, URZ ;  /* 0x0000000604107290 */ /* 0x000fc8000ff1e03f */
[----:B------:R-:W-:Y:S01]  /*01c0*/  ULEA.HI.X.SX32 UR17, UR4, UR7, 0x1, UP0 ;  /* 0x0000000704117291 */ /* 0x000fe200080f0e3f */
[----:B---3--:R-:W-:Y:S11]  /*01d0*/  @P2 BRA `(.L_x_1) ;  /* 0x0000000000182947 */ /* 0x008ff60003800000 */
[----:B------:R-:W1:Y:S01]  /*01e0*/  LDS R0, [UR8+0x8] ;  /* 0x00000808ff007984 */ /* 0x000e620008000800 */
[----:B------:R-:W2:Y:S01]  /*01f0*/  LDC.64 R8, c[0x0][0x210] ;  /* 0x00008400ff087b82 */ /* 0x000ea20000000a00 */
[----:B------:R-:W-:Y:S02]  /*0200*/  IMAD.MOV.U32 R3, RZ, RZ, 0x70 ;  /* 0x00000070ff037424 */ /* 0x000fe400078e00ff */
[----:B--2---:R2:W-:Y:S03]  /*0210*/  STS.64 [UR8], R8 ;  /* 0x00000008ff007988 */ /* 0x0045e60008000a08 */
[----:B-1----:R-:W-:-:S05]  /*0220*/  LOP3.LUT R0, R0, 0x10, R3, 0xd8, !PT ;  /* 0x0000001000007812 */ /* 0x002fca00078ed803 */
[----:B------:R2:W-:Y:S02]  /*0230*/  STS [UR8+0x8], R0 ;  /* 0x00000800ff007988 */ /* 0x0005e40008000808 */
.L_x_1:
[----:B------:R-:W-:Y:S05]  /*0240*/  BSYNC B0 ;  /* 0x0000000000007941 */ /* 0x000fea0003800000 */
.L_x_0:
[----:B------:R-:W-:Y:S04]  /*0250*/  BSSY B0, `(.L_x_2) ;  /* 0x000000a000007945 */ /* 0x000fe80003800000 */
[----:B------:R-:W-:Y:S05]  /*0260*/  @P2 BRA `(.L_x_3) ;  /* 0x0000000000202947 */ /* 0x000fea0003800000 */
[----:B--2---:R-:W1:Y:S01]  /*0270*/  LDS R0, [UR8+0x34] ;  /* 0x00003408ff007984 */ /* 0x004e620008000800 */
[----:B------:R-:W-:Y:S02]  /*0280*/  IMAD.MOV.U32 R3, RZ, RZ, 0x1f000000 ;  /* 0x1f000000ff037424 */ /* 0x000fe400078e00ff */
[----:B------:R-:W-:Y:S01]  /*0290*/  @!P2 IMAD.MOV.U32 R2, RZ, RZ, 0xff ;  /* 0x000000ffff02a424 */ /* 0x000fe200078e00ff */
[----:B------:R-:W2:Y:S02]  /*02a0*/  @!P2 LDS R7, [UR8+0x38] ;  /* 0x00003808ff07a984 */ /* 0x000ea40008000800 */
[----:B-1----:R-:W-:Y:S02]  /*02b0*/  LOP3.LUT R0, R0, 0xff000000, R3, 0xb8, !PT ;  /* 0xff00000000007812 */ /* 0x002fe400078eb803 */
[----:B--2---:R-:W-:-:S03]  /*02c0*/  @!P2 LOP3.LUT R2, R7, 0xff, R2, 0xb8, !PT ;  /* 0x000000ff0702a812 */ /* 0x004fc600078eb802 */
[----:B------:R1:W-:Y:S04]  /*02d0*/  STS [UR8+0x34], R0 ;  /* 0x00003400ff007988 */ /* 0x0003e80008000808 */
[----:B------:R1:W-:Y:S02]  /*02e0*/  @!P2 STS [UR8+0x38], R2 ;  /* 0x00003802ff00a988 */ /* 0x0003e40008000808 */
.L_x_3:
[----:B------:R-:W-:Y:S05]  /*02f0*/  BSYNC B0 ;  /* 0x0000000000007941 */ /* 0x000fea0003800000 */
.L_x_2:
[----:B------:R-:W-:Y:S04]  /*0300*/  BSSY B0, `(.L_x_4) ;  /* 0x000000a000007945 */ /* 0x000fe80003800000 */
[----:B------:R-:W-:Y:S05]  /*0310*/  @P2 BRA `(.L_x_5) ;  /* 0x0000000000202947 */ /* 0x000fea0003800000 */
[----:B-12---:R-:W1:Y:S01]  /*0320*/  LDS R0, [UR8+0x1c] ;  /* 0x00001c08ff007984 */ /* 0x006e620008000800 */
[----:B------:R-:W2:Y:S03]  /*0330*/  LDC.64 R8, c[0x0][0x238] ;  /* 0x00008e00ff087b82 */ /* 0x000ea60000000a00 */
[----:B------:R3:W-:Y:S01]  /*0340*/  STS [UR8+0x24], R6 ;  /* 0x00002406ff007988 */ /* 0x0007e20008000808 */
[--C-:B--2---:R-:W-:Y:S02]  /*0350*/  SHF.R.U32.HI R3, RZ, 0x4, R9.reuse ;  /* 0x00000004ff037819 */ /* 0x104fe40000011609 */
[----:B------:R-:W-:-:S05]  /*0360*/  SHF.R.U64 R2, R8, 0x4, R9 ;  /* 0x0000000408027819 */ /* 0x000fca0000001209 */
[----:B------:R3:W-:Y:S01]  /*0370*/  STS [UR8+0xc], R2 ;  /* 0x00000c02ff007988 */ /* 0x0007e20008000808 */
[----:B-1----:R-:W-:-:S05]  /*0380*/  LOP3.LUT R0, R0, 0xf, R3, 0xb8, !PT ;  /* 0x0000000f00007812 */ /* 0x002fca00078eb803 */
[----:B------:R3:W-:Y:S02]  /*0390*/  STS [UR8+0x1c], R0 ;  /* 0x00001c00ff007988 */ /* 0x0007e40008000808 */
.L_x_5:
[----:B------:R-:W-:Y:S05]  /*03a0*/  BSYNC B0 ;  /* 0x0000000000007941 */ /* 0x000fea0003800000 */
.L_x_4:
[----:B------:R-:W-:Y:S04]  /*03b0*/  BSSY B1, `(.L_x_6) ;  /* 0x000001e000017945 */ /* 0x000fe80003800000 */
[----:B------:R-:W-:Y:S01]  /*03c0*/  BSSY B0, `(.L_x_7) ;  /* 0x0000019000007945 */ /* 0x000fe20003800000 */
[----:B-123--:R-:W-:-:S03]  /*03d0*/  IMAD.MOV.U32 R0, RZ, RZ, RZ ;  /* 0x000000ffff007224 */ /* 0x00efc600078e00ff */
[----:B------:R-:W-:Y:S05]  /*03e0*/  @P2 BRA `(.L_x_8) ;  /* 0x00000000001c2947 */ /* 0x000fea0003800000 */
[----:B------:R-:W1:Y:S02]  /*03f0*/  LDS R2, [UR8+0x34] ;  /* 0x00003408ff027984 */ /* 0x000e640008000800 */
[----:B-1----:R-:W-:-:S05]  /*0400*/  LOP3.LUT R2, R2, 0x7, RZ, 0xb8, !PT ;  /* 0x0000000702027812 */ /* 0x002fca00078eb8ff */
[----:B------:R1:W-:Y:S01]  /*0410*/  STS [UR8+0x34], R2 ;  /* 0x00003402ff007988 */ /* 0x0003e20008000808 */
[----:B------:R-:W-:Y:S05]  /*0420*/  @P2 BRA `(.L_x_9) ;  /* 0x00000000001c2947 */ /* 0x000fea0003800000 */
[----:B-1----:R-:W1:Y:S02]  /*0430*/  LDS R2, [UR8+0x34] ;  /* 0x00003408ff027984 */ /* 0x002e640008000800 */
[----:B-1----:R-:W-:-:S05]  /*0440*/  LOP3.LUT R2, R2, 0x38, RZ, 0xb8, !PT ;  /* 0x0000003802027812 */ /* 0x002fca00078eb8ff */
[----:B------:R1:W-:Y:S02]  /*0450*/  STS [UR8+0x34], R2 ;  /* 0x00003402ff007988 */ /* 0x0003e40008000808 */
.L_x_8:
[----:B------:R-:W-:Y:S05]  /*0460*/  @P2 BRA `(.L_x_10) ;  /* 0x00000000001c2947 */ /* 0x000fea0003800000 */
[----:B-1----:R-:W1:Y:S02]  /*0470*/  LDS R2, [UR8+0x8] ;  /* 0x00000808ff027984 */ /* 0x002e640008000800 */
[----:B-1----:R-:W-:-:S05]  /*0480*/  LOP3.LUT R2, R2, 0x780, RZ, 0xb8, !PT ;  /* 0x0000078002027812 */ /* 0x002fca00078eb8ff */
[----:B------:R2:W-:Y:S02]  /*0490*/  STS [UR8+0x8], R2 ;  /* 0x00000802ff007988 */ /* 0x0005e40008000808 */
.L_x_9:
[----:B------:R-:W-:Y:S05]  /*04a0*/  @P2 BRA `(.L_x_11) ;  /* 0x0000000000282947 */ /* 0x000fea0003800000 */
[----:B-12---:R-:W1:Y:S02]  /*04b0*/  LDS R2, [UR8+0x8] ;  /* 0x00000808ff027984 */ /* 0x006e640008000800 */
[----:B-1----:R-:W-:-:S05]  /*04c0*/  LOP3.LUT R2, R2, 0x1800, RZ, 0xb8, !PT ;  /* 0x0000180002027812 */ /* 0x002fca00078eb8ff */
[----:B------:R2:W-:Y:S02]  /*04d0*/  STS [UR8+0x8], R2 ;  /* 0x00000802ff007988 */ /* 0x0005e40008000808 */
.L_x_10:
[----:B------:R-:W-:Y:S05]  /*04e0*/  @P2 BREAK B0 ;  /* 0x0000000000002942 */ /* 0x000fea0003800000 */
[----:B------:R-:W-:Y:S05]  /*04f0*/  @P2 BRA `(.L_x_12) ;  /* 0x0000000000242947 */ /* 0x000fea0003800000 */
[----:B------:R-:W3:Y:S01]  /*0500*/  LDS R3, [UR8+0x8] ;  /* 0x00000808ff037984 */ /* 0x000ee20008000800 */
[----:B-12---:R-:W-:-:S05]  /*0510*/  IMAD.MOV.U32 R2, RZ, RZ, 0x6000 ;  /* 0x00006000ff027424 */ /* 0x006fca00078e00ff */
[----:B---3--:R-:W-:-:S04]  /*0520*/  LOP3.LUT R2, R3, 0x2000, R2, 0xd8, !PT ;  /* 0x0000200003027812 */ /* 0x008fc800078ed802 */
[----:B------:R-:W-:-:S05]  /*0530*/  LOP3.LUT R2, R2, 0x400000, RZ, 0xb8, !PT ;  /* 0x0040000002027812 */ /* 0x000fca00078eb8ff */
[----:B------:R3:W-:Y:S02]  /*0540*/  STS [UR8+0x8], R2 ;  /* 0x00000802ff007988 */ /* 0x0007e40008000808 */
.L_x_11:
[----:B------:R-:W-:Y:S05]  /*0550*/  BSYNC B0 ;  /* 0x0000000000007941 */ /* 0x000fea0003800000 */
.L_x_7:
[----:B-123--:R-:W1:Y:S02]  /*0560*/  @!P2 LDS R2, [UR8+0x8] ;  /* 0x00000808ff02a984 */ /* 0x00ee640008000800 */
[----:B-1----:R-:W-:-:S05]  /*0570*/  @!P2 LOP3.LUT R2, R2, 0x8000, RZ, 0xb8, !PT ;  /* 0x000080000202a812 */ /* 0x002fca00078eb8ff */
[----:B------:R3:W-:Y:S02]  /*0580*/  @!P2 STS [UR8+0x8], R2 ;  /* 0x00000802ff00a988 */ /* 0x0007e40008000808 */
.L_x_12:
[----:B------:R-:W-:Y:S05]  /*0590*/  BSYNC B1 ;  /* 0x0000000000017941 */ /* 0x000fea0003800000 */
.L_x_6:
[----:B------:R-:W-:Y:S05]  /*05a0*/  WARPSYNC.ALL ;  /* 0x0000000000007948 */ /* 0x000fea0003800000 */
[----:B------:R-:W-:Y:S05]  /*05b0*/  @P0 BRA `(.L_x_13) ;  /* 0x0000000000280947 */ /* 0x000fea0003800000 */
[----:B-123--:R-:W1:Y:S01]  /*05c0*/  S2R R2, SR_LANEID ;  /* 0x0000000000027919 */ /* 0x00ee620000000000 */
[----:B------:R-:W-:Y:S05]  /*05d0*/  WARPSYNC.ALL ;  /* 0x0000000000007948 */ /* 0x000fea0003800000 */
[----:B-1----:R-:W-:-:S05]  /*05e0*/  IMAD.SHL.U32 R7, R2, 0x4, RZ ;  /* 0x0000000402077824 */ /* 0x002fca00078e00ff */
[----:B------:R-:W1:Y:S01]  /*05f0*/  LDS R9, [R7+UR8] ;  /* 0x0000000807097984 */ /* 0x000e620008000800 */
[----:B------:R-:W-:-:S05]  /*0600*/  IADD3 R2, P1, R7, UR16, RZ ;  /* 0x0000001007027c10 */ /* 0x000fca000ff3e0ff */
[----:B------:R-:W-:-:S05]  /*0610*/  IMAD.X R3, RZ, RZ, UR17, P1 ;  /* 0x00000011ff037e24 */ /* 0x000fca00088e06ff */
[----:B-1----:R4:W5:Y:S01]  /*0620*/  ATOMG.E.EXCH.STRONG.GPU PT, RZ, [R2], R9 ;  /* 0x0000000902ff73a8 */ /* 0x00296200041ee100 */
[----:B------:R-:W-:-:S04]  /*0630*/  DEPBAR {5,4,3,2,1,0} ;  /* 0x0000003f0000791a */ /* 0x000fc80000000000 */
[----:B------:R4:W-:Y:S01]  /*0640*/  UTMACCTL.IV [UR16] ;  /* 0x00000000100079b9 */ /* 0x0009e20008000000 */
[----:B------:R-:W-:Y:S01]  /*0650*/  NOP ;  /* 0x0000000000007918 */ /* 0x000fe20000000000 */
.L_x_13:
[----:B------:R-:W-:Y:S05]  /*0660*/  @P0 BRA `(.L_x_14) ;  /* 0x00000000000c0947 */ /* 0x000fea0003800000 */
[----:B------:R0:W-:Y:S01]  /*0670*/  UTMACMDFLUSH ;  /* 0x00000000000079b7 */ /* 0x0001e20000000000 */
[----:B------:R-:W-:Y:S05]  /*0680*/  @P0 BRA `(.L_x_14) ;  /* 0x0000000000040947 */ /* 0x000fea0003800000 */
[----:B------:R-:W-:-:S04]  /*0690*/  DEPBAR.LE SB0, 0x0 ;  /* 0x000080000000791a */ /* 0x000fc80000000000 */
.L_x_14:
[----:B------:R-:W-:Y:S05]  /*06a0*/  WARPSYNC.ALL ;  /* 0x0000000000007948 */ /* 0x000fea0003800000 */
[----:B-----5:R-:W-:Y:S06]  /*06b0*/  BAR.SYNC.DEFER_BLOCKING 0x0 ;  /* 0x0000000000007b1d */ /* 0x020fec0000010000 */
[----:B------:R-:W-:Y:S02]  /*06c0*/  BSSY B1, `(.L_x_15) ;  /* 0x000000b000017945 */ /* 0x000fe40003800000 */
[----:B------:R-:W-:Y:S06]  /*06d0*/  BAR.SYNC.DEFER_BLOCKING 0x0 ;  /* 0x0000000000007b1d */ /* 0x000fec0000010000 */
[----:B------:R1:W-:Y:S01]  /*06e0*/  @!P0 STS [R4], RZ ;  /* 0x000000ff04008388 */ /* 0x0003e20000000800 */
[----:B------:R-:W-:Y:S01]  /*06f0*/  NOP ;  /* 0x0000000000007918 */ /* 0x000fe20000000000 */
[----:B------:R-:W-:Y:S05]  /*0700*/  @P2 BRA `(.L_x_16) ;  /* 0x0000000000182947 */ /* 0x000fea0003800000 */
[----:B-1234-:R-:W1:Y:S01]  /*0710*/  LDS R2, [UR8+0x8] ;  /* 0x00000808ff027984 */ /* 0x01ee620008000800 */
[----:B------:R-:W2:Y:S01]  /*0720*/  LDC.64 R8, c[0x0][0x218] ;  /* 0x00008600ff087b82 */ /* 0x000ea20000000a00 */
[----:B------:R-:W-:Y:S02]  /*0730*/  IMAD.MOV.U32 R3, RZ, RZ, 0x70 ;  /* 0x00000070ff037424 */ /* 0x000fe400078e00ff */
[----:B--2---:R2:W-:Y:S03]  /*0740*/  STS.64 [UR8], R8 ;  /* 0x00000008ff007988 */ /* 0x0045e60008000a08 */
[----:B-1----:R-:W-:-:S05]  /*0750*/  LOP3.LUT R2, R2, 0x10, R3, 0xd8, !PT ;  /* 0x0000001002027812 */ /* 0x002fca00078ed803 */
[----:B------:R2:W-:Y:S02]  /*0760*/  STS [UR8+0x8], R2 ;  /* 0x00000802ff007988 */ /* 0x0005e40008000808 */
.L_x_16:
[----:B----4-:R-:W-:Y:S05]  /*0770*/  BSYNC B1 ;  /* 0x0000000000017941 */ /* 0x010fea0003800000 */
.L_x_15:
[----:B------:R-:W-:Y:S04]  /*0780*/  BSSY B2, `(.L_x_17) ;  /* 0x000000f000027945 */ /* 0x000fe80003800000 */
[----:B------:R-:W-:Y:S04]  /*0790*/  BSSY B1, `(.L_x_18) ;  /* 0x000000c000017945 */ /* 0x000fe80003800000 */
[----:B------:R-:W-:Y:S05]  /*07a0*/  @P2 BRA `(.L_x_19) ;  /* 0x0000000000282947 */ /* 0x000fea0003800000 */
[----:B-123--:R-:W1:Y:S01]  /*07b0*/  LDS R2, [UR8+0x34] ;  /* 0x00003408ff027984 */ /* 0x00ee620008000800 */
[----:B------:R-:W-:Y:S01]  /*07c0*/  IMAD.MOV.U32 R3, RZ, RZ, 0x1f000000 ;  /* 0x1f000000ff037424 */ /* 0x000fe200078e00ff */
[----:B------:R-:W-:Y:S05]  /*07d0*/  @P2 BREAK B1 ;  /* 0x0000000000012942 */ /* 0x000fea0003800000 */
[----:B-1----:R-:W-:-:S05]  /*07e0*/  LOP3.LUT R2, R2, 0xff000000, R3, 0xb8, !PT ;  /* 0xff00000002027812 */ /* 0x002fca00078eb803 */
[----:B------:R1:W-:Y:S01]  /*07f0*/  STS [UR8+0x34], R2 ;  /* 0x00003402ff007988 */ /* 0x0003e20008000808 */
[----:B------:R-:W-:Y:S05]  /*0800*/  @P2 BRA `(.L_x_20) ;  /* 0x0000000000182947 */ /* 0x000fea0003800000 */
[----:B-1----:R-:W1:Y:S01]  /*0810*/  LDS R2, [UR8+0x38] ;  /* 0x00003808ff027984 */ /* 0x002e620008000800 */
[----:B------:R-:W-:-:S05]  /*0820*/  IMAD.MOV.U32 R3, RZ, RZ, 0xff ;  /* 0x000000ffff037424 */ /* 0x000fca00078e00ff */
[----:B-1----:R-:W-:-:S05]  /*0830*/  LOP3.LUT R2, R2, 0xff, R3, 0xb8, !PT ;  /* 0x000000ff02027812 */ /* 0x002fca00078eb803 */
[----:B------:R4:W-:Y:S02]  /*0840*/  STS [UR8+0x38], R2 ;  /* 0x00003802ff007988 */ /* 0x0009e40008000808 */
.L_x_19:
[----:B------:R-:W-:Y:S05]  /*0850*/  BSYNC B1 ;  /* 0x0000000000017941 */ /* 0x000fea0003800000 */
.L_x_18:
[----:B------:R1:W-:Y:S02]  /*0860*/  @!P2 STS [UR8+0x20], R5 ;  /* 0x00002005ff00a988 */ /* 0x0003e40008000808 */
.L_x_20:
[----:B------:R-:W-:Y:S05]  /*0870*/  BSYNC B2 ;  /* 0x0000000000027941 */ /* 0x000fea0003800000 */
.L_x_17:
[----:B------:R-:W-:Y:S05]  /*0880*/  WARPSYNC.ALL ;  /* 0x0000000000007948 */ /* 0x000fea0003800000 */
[----:B-1----:R-:W1:Y:S01]  /*0890*/  LDC R5, c[0x0][0x22c] ;  /* 0x00008b00ff057b82 */ /* 0x002e620000000800 */
[----:B------:R-:W-:Y:S01]  /*08a0*/  BSSY B2, `(.L_x_21) ;  /* 0x000000b000027945 */ /* 0x000fe20003800000 */
[----:B-1----:R-:W-:-:S03]  /*08b0*/  VIADD R5, R5, 0xffffffff ;  /* 0xffffffff05057836 */ /* 0x002fc60000000000 */
[----:B------:R-:W-:Y:S05]  /*08c0*/  @P2 BRA `(.L_x_22) ;  /* 0x0000000000202947 */ /* 0x000fea0003800000 */
[----:B--234-:R-:W1:Y:S01]  /*08d0*/  LDS R2, [UR8+0x1c] ;  /* 0x00001c08ff027984 */ /* 0x01ce620008000800 */
[----:B------:R-:W2:Y:S03]  /*08e0*/  LDC.64 R8, c[0x0][0x240] ;  /* 0x00009000ff087b82 */ /* 0x000ea60000000a00 */
[----:B------:R3:W-:Y:S01]  /*08f0*/  STS [UR8+0x24], R5 ;  /* 0x00002405ff007988 */ /* 0x0007e20008000808 */
[--C-:B--2---:R-:W-:Y:S02]  /*0900*/  SHF.R.U32.HI R7, RZ, 0x4, R9.reuse ;  /* 0x00000004ff077819 */ /* 0x104fe40000011609 */
[----:B------:R-:W-:-:S05]  /*0910*/  SHF.R.U64 R3, R8, 0x4, R9 ;  /* 0x0000000408037819 */ /* 0x000fca0000001209 */
[----:B------:R3:W-:Y:S01]  /*0920*/  STS [UR8+0xc], R3 ;  /* 0x00000c03ff007988 */ /* 0x0007e20008000808 */
[----:B-1----:R-:W-:-:S05]  /*0930*/  LOP3.LUT R2, R2, 0xf, R7, 0xb8, !PT ;  /* 0x0000000f02027812 */ /* 0x002fca00078eb807 */
[----:B------:R3:W-:Y:S02]  /*0940*/  STS [UR8+0x1c], R2 ;  /* 0x00001c02ff007988 */ /* 0x0007e40008000808 */
.L_x_22:
[----:B------:R-:W-:Y:S05]  /*0950*/  BSYNC B2 ;  /* 0x0000000000027941 */ /* 0x000fea0003800000 */
.L_x_21:
[----:B------:R-:W-:Y:S04]  /*0960*/  BSSY B3, `(.L_x_23) ;  /* 0x000001d000037945 */ /* 0x000fe80003800000 */
[----:B------:R-:W-:Y:S04]  /*0970*/  BSSY B2, `(.L_x_24) ;  /* 0x0000018000027945 */ /* 0x000fe80003800000 */
[----:B------:R-:W-:Y:S05]  /*0980*/  @P2 BRA `(.L_x_25) ;  /* 0x00000000001c2947 */ /* 0x000fea0003800000 */
[----:B--234-:R-:W1:Y:S02]  /*0990*/  LDS R2, [UR8+0x34] ;  /* 0x00003408ff027984 */ /* 0x01ce640008000800 */
[----:B-1----:R-:W-:-:S05]  /*09a0*/  LOP3.LUT R2, R2, 0x7, RZ, 0xb8, !PT ;  /* 0x0000000702027812 */ /* 0x002fca00078eb8ff */
[----:B------:R1:W-:Y:S01]  /*09b0*/  STS [UR8+0x34], R2 ;  /* 0x00003402ff007988 */ /* 0x0003e20008000808 */
[----:B------:R-:W-:Y:S05]  /*09c0*/  @P2 BRA `(.L_x_26) ;  /* 0x00000000001c2947 */ /* 0x000fea0003800000 */
[----:B-1----:R-:W1:Y:S02]  /*09d0*/  LDS R2, [UR8+0x34] ;  /* 0x00003408ff027984 */ /* 0x002e640008000800 */
[----:B-1----:R-:W-:-:S05]  /*09e0*/  LOP3.LUT R2, R2, 0x38, RZ, 0xb8, !PT ;  /* 0x0000003802027812 */ /* 0x002fca00078eb8ff */
[----:B------:R1:W-:Y:S02]  /*09f0*/  STS [UR8+0x34], R2 ;  /* 0x00003402ff007988 */ /* 0x0003e40008000808 */
.L_x_25:
[----:B------:R-:W-:Y:S05]  /*0a00*/  @P2 BRA `(.L_x_27) ;  /* 0x00000000001c2947 */ /* 0x000fea0003800000 */
[----:B-1234-:R-:W1:Y:S02]  /*0a10*/  LDS R2, [UR8+0x8] ;  /* 0x00000808ff027984 */ /* 0x01ee640008000800 */
[----:B-1----:R-:W-:-:S05]  /*0a20*/  LOP3.LUT R2, R2, 0x780, RZ, 0xb8, !PT ;  /* 0x0000078002027812 */ /* 0x002fca00078eb8ff */
[----:B------:R2:W-:Y:S02]  /*0a30*/  STS [UR8+0x8], R2 ;  /* 0x00000802ff007988 */ /* 0x0005e40008000808 */
.L_x_26:
[----:B------:R-:W-:Y:S05]  /*0a40*/  @P2 BRA `(.L_x_28) ;  /* 0x0000000000282947 */ /* 0x000fea0003800000 */
[----:B-12---:R-:W1:Y:S02]  /*0a50*/  LDS R2, [UR8+0x8] ;  /* 0x00000808ff027984 */ /* 0x006e640008000800 */
[----:B-1----:R-:W-:-:S05]  /*0a60*/  LOP3.LUT R2, R2, 0x1800, RZ, 0xb8, !PT ;  /* 0x0000180002027812 */ /* 0x002fca00078eb8ff */
[----:B------:R1:W-:Y:S02]  /*0a70*/  STS [UR8+0x8], R2 ;  /* 0x00000802ff007988 */ /* 0x0003e40008000808 */
.L_x_27:
[----:B------:R-:W-:Y:S05]  /*0a80*/  @P2 BREAK B2 ;  /* 0x0000000000022942 */ /* 0x000fea0003800000 */
[----:B------:R-:W-:Y:S05]  /*0a90*/  @P2 BRA `(.L_x_29) ;  /* 0x0000000000242947 */ /* 0x000fea0003800000 */
[----:B-1234-:R-:W1:Y:S01]  /*0aa0*/  LDS R2, [UR8+0x8] ;  /* 0x00000808ff027984 */ /* 0x01ee620008000800 */
[----:B------:R-:W-:-:S05]  /*0ab0*/  IMAD.MOV.U32 R3, RZ, RZ, 0x6000 ;  /* 0x00006000ff037424 */ /* 0x000fca00078e00ff */
[----:B-1----:R-:W-:-:S04]  /*0ac0*/  LOP3.LUT R2, R2, 0x2000, R3, 0xd8, !PT ;  /* 0x0000200002027812 */ /* 0x002fc800078ed803 */
[----:B------:R-:W-:-:S05]  /*0ad0*/  LOP3.LUT R2, R2, 0x400000, RZ, 0xb8, !PT ;  /* 0x0040000002027812 */ /* 0x000fca00078eb8ff */
[----:B------:R3:W-:Y:S02]  /*0ae0*/  STS [UR8+0x8], R2 ;  /* 0x00000802ff007988 */ /* 0x0007e40008000808 */
.L_x_28:
[----:B------:R-:W-:Y:S05]  /*0af0*/  BSYNC B2 ;  /* 0x0000000000027941 */ /* 0x000fea0003800000 */
.L_x_24:
[----:B-123--:R-:W1:Y:S02]  /*0b00*/  @!P2 LDS R2, [UR8+0x8] ;  /* 0x00000808ff02a984 */ /* 0x00ee640008000800 */
[----:B-1----:R-:W-:-:S05]  /*0b10*/  @!P2 LOP3.LUT R2, R2, 0x8000, RZ, 0xb8, !PT ;  /* 0x000080000202a812 */ /* 0x002fca00078eb8ff */
[----:B------:R1:W-:Y:S02]  /*0b20*/  @!P2 STS [UR8+0x8], R2 ;  /* 0x00000802ff00a988 */ /* 0x0003e40008000808 */
.L_x_29:
[----:B------:R-:W-:Y:S05]  /*0b30*/  BSYNC B3 ;  /* 0x0000000000037941 */ /* 0x000fea0003800000 */
.L_x_23:
[----:B------:R-:W-:Y:S05]  /*0b40*/  WARPSYNC.ALL ;  /* 0x0000000000007948 */ /* 0x000fea0003800000 */
[----:B------:R-:W-:-:S04]  /*0b50*/  UIADD3 UR19, UR4, 0x80, URZ ;  /* 0x0000008004137890 */ /* 0x000fc8000fffe03f */
[----:B------:R-:W-:-:S04]  /*0b60*/  UIADD3 UR18, UP0, UR19, UR6, URZ ;  /* 0x0000000613127290 */ /* 0x000fc8000ff1e03f */
[----:B------:R-:W-:Y:S01]  /*0b70*/  ULEA.HI.X.SX32 UR19, UR19, UR7, 0x1, UP0 ;  /* 0x0000000713137291 */ /* 0x000fe200080f0e3f */
[----:B------:R-:W-:Y:S11]  /*0b80*/  @P0 BRA `(.L_x_30) ;  /* 0x0000000000280947 */ /* 0x000ff60003800000 */
[----:B-1234-:R-:W1:Y:S01]  /*0b90*/  S2R R2, SR_LANEID ;  /* 0x0000000000027919 */ /* 0x01ee620000000000 */
        /* <DEDUP_REMOVED lines=9> */
.L_x_30:
[----:B------:R-:W-:Y:S05]  /*0c30*/  @P0 BRA `(.L_x_31) ;  /* 0x00000000000c0947 */ /* 0x000fea0003800000 */
[----:B------:R0:W-:Y:S01]  /*0c40*/  UTMACMDFLUSH ;  /* 0x00000000000079b7 */ /* 0x0001e20000000000 */
[----:B------:R-:W-:Y:S05]  /*0c50*/  @P0 BRA `(.L_x_31) ;  /* 0x0000000000040947 */ /* 0x000fea0003800000 */
[----:B------:R-:W-:-:S04]  /*0c60*/  DEPBAR.LE SB0, 0x0 ;  /* 0x000080000000791a */ /* 0x000fc80000000000 */
.L_x_31:
        /* <DEDUP_REMOVED lines=13> */
.L_x_33:
[----:B-1----:R-:W-:Y:S05]  /*0d40*/  BSYNC B3 ;  /* 0x0000000000037941 */ /* 0x002fea0003800000 */
.L_x_32:
[----:B------:R-:W-:Y:S04]  /*0d50*/  BSSY B3, `(.L_x_34) ;  /* 0x0000033000037945 */ /* 0x000fe80003800000 */
[----:B------:R-:W-:Y:S04]  /*0d60*/  BSSY B4, `(.L_x_35) ;  /* 0x000002e000047945 */ /* 0x000fe80003800000 */
[----:B------:R-:W-:Y:S05]  /*0d70*/  @P2 BRA `(.L_x_36) ;  /* 0x0000000000242947 */ /* 0x000fea0003800000 */
[----:B--234-:R-:W1:Y:S01]  /*0d80*/  LDS R2, [UR8+0x34] ;  /* 0x00003408ff027984 */ /* 0x01ce620008000800 */
[----:B------:R-:W-:-:S05]  /*0d90*/  IMAD.MOV.U32 R3, RZ, RZ, 0x7f000000 ;  /* 0x7f000000ff037424 */ /* 0x000fca00078e00ff */
[----:B-1----:R-:W-:-:S05]  /*0da0*/  LOP3.LUT R2, R2, 0xff000000, R3, 0xb8, !PT ;  /* 0xff00000002027812 */ /* 0x002fca00078eb803 */
[----:B------:R1:W-:Y:S01]  /*0db0*/  STS [UR8+0x34], R2 ;  /* 0x00003402ff007988 */ /* 0x0003e20008000808 */
[----:B------:R-:W-:Y:S05]  /*0dc0*/  @P2 BRA `(.L_x_37) ;  /* 0x0000000000182947 */ /* 0x000fea0003800000 */
[----:B-1----:R-:W1:Y:S01]  /*0dd0*/  LDS R2, [UR8+0x38] ;  /* 0x00003808ff027984 */ /* 0x002e620008000800 */
[----:B------:R-:W-:-:S05]  /*0de0*/  IMAD.MOV.U32 R3, RZ, RZ, 0xff ;  /* 0x000000ffff037424 */ /* 0x000fca00078e00ff */
[----:B-1----:R-:W-:-:S05]  /*0df0*/  LOP3.LUT R2, R2, 0xff, R3, 0xb8, !PT ;  /* 0x000000ff02027812 */ /* 0x002fca00078eb803 */
[----:B------:R1:W-:Y:S02]  /*0e00*/  STS [UR8+0x38], R2 ;  /* 0x00003802ff007988 */ /* 0x0003e40008000808 */
.L_x_36:
[----:B------:R-:W-:Y:S05]  /*0e10*/  @P2 BRA `(.L_x_38) ;  /* 0x00000000000c2947 */ /* 0x000fea0003800000 */
[----:B------:R1:W-:Y:S02]  /*0e20*/  STS [UR8+0x20], R5 ;  /* 0x00002005ff007988 */ /* 0x0003e40008000808 */
.L_x_37:
[----:B------:R-:W-:Y:S05]  /*0e30*/  @P2 BRA `(.L_x_39) ;  /* 0x0000000000242947 */ /* 0x000fea0003800000 */
[----:B------:R1:W-:Y:S02]  /*0e40*/  STS [UR8+0x24], R6 ;  /* 0x00002406ff007988 */ /* 0x0003e40008000808 */
.L_x_38:
[----:B------:R-:W-:Y:S05]  /*0e50*/  @P2 BRA `(.L_x_40) ;  /* 0x00000000002c2947 */ /* 0x000fea0003800000 */
[----:B-1234-:R-:W1:Y:S01]  /*0e60*/  LDS R2, [UR8+0x1c] ;  /* 0x00001c08ff027984 */ /* 0x01ee620008000800 */
[----:B------:R-:W2:Y:S02]  /*0e70*/  LDC.64 R6, c[0x0][0x248] ;  /* 0x00009200ff067b82 */ /* 0x000ea40000000a00 */
[--C-:B--2---:R-:W-:Y:S02]  /*0e80*/  SHF.R.U32.HI R5, RZ, 0x4, R7.reuse ;  /* 0x00000004ff057819 */ /* 0x104fe40000011607 */
[----:B------:R-:W-:-:S05]  /*0e90*/  SHF.R.U64 R3, R6, 0x4, R7 ;  /* 0x0000000406037819 */ /* 0x000fca0000001207 */
[----:B------:R2:W-:Y:S01]  /*0ea0*/  STS [UR8+0xc], R3 ;  /* 0x00000c03ff007988 */ /* 0x0005e20008000808 */
[----:B-1----:R-:W-:-:S05]  /*0eb0*/  LOP3.LUT R2, R2, 0xf, R5, 0xb8, !PT ;  /* 0x0000000f02027812 */ /* 0x002fca00078eb805 */
[----:B------:R2:W-:Y:S02]  /*0ec0*/  STS [UR8+0x1c], R2 ;  /* 0x00001c02ff007988 */ /* 0x0005e40008000808 */
.L_x_39:
[----:B------:R-:W-:Y:S05]  /*0ed0*/  @P2 BRA `(.L_x_41) ;  /* 0x00000000001c2947 */ /* 0x000fea0003800000 */
[----:B-1234-:R-:W1:Y:S02]  /*0ee0*/  LDS R2, [UR8+0x34] ;  /* 0x00003408ff027984 */ /* 0x01ee640008000800 */
[----:B-1----:R-:W-:-:S05]  /*0ef0*/  LOP3.LUT R2, R2, 0x7, RZ, 0xb8, !PT ;  /* 0x0000000702027812 */ /* 0x002fca00078eb8ff */
[----:B------:R1:W-:Y:S02]  /*0f00*/  STS [UR8+0x34], R2 ;  /* 0x00003402ff007988 */ /* 0x0003e40008000808 */
.L_x_40:
[----:B------:R-:W-:Y:S05]  /*0f10*/  @P2 BRA `(.L_x_42) ;  /* 0x00000000001c2947 */ /* 0x000fea0003800000 */
[----:B-1234-:R-:W1:Y:S02]  /*0f20*/  LDS R2, [UR8+0x34] ;  /* 0x00003408ff027984 */ /* 0x01ee640008000800 */
[----:B-1----:R-:W-:-:S05]  /*0f30*/  LOP3.LUT R2, R2, 0x38, RZ, 0xb8, !PT ;  /* 0x0000003802027812 */ /* 0x002fca00078eb8ff */
[----:B------:R1:W-:Y:S02]  /*0f40*/  STS [UR8+0x34], R2 ;  /* 0x00003402ff007988 */ /* 0x0003e40008000808 */
.L_x_41:
[----:B------:R-:W-:Y:S05]  /*0f50*/  @P2 BRA `(.L_x_43) ;  /* 0x00000000001c2947 */ /* 0x000fea0003800000 */
[----:B-1234-:R-:W1:Y:S02]  /*0f60*/  LDS R2, [UR8+0x8] ;  /* 0x00000808ff027984 */ /* 0x01ee640008000800 */
[----:B-1----:R-:W-:-:S05]  /*0f70*/  LOP3.LUT R2, R2, 0x780, RZ, 0xb8, !PT ;  /* 0x0000078002027812 */ /* 0x002fca00078eb8ff */
[----:B------:R1:W-:Y:S02]  /*0f80*/  STS [UR8+0x8], R2 ;  /* 0x00000802ff007988 */ /* 0x0003e40008000808 */
.L_x_42:
[----:B------:R-:W-:Y:S05]  /*0f90*/  @P2 BRA `(.L_x_44) ;  /* 0x0000000000282947 */ /* 0x000fea0003800000 */
[----:B-1234-:R-:W1:Y:S02]  /*0fa0*/  LDS R2, [UR8+0x8] ;  /* 0x00000808ff027984 */ /* 0x01ee640008000800 */
[----:B-1----:R-:W-:-:S05]  /*0fb0*/  LOP3.LUT R2, R2, 0x1800, RZ, 0xb8, !PT ;  /* 0x0000180002027812 */ /* 0x002fca00078eb8ff */
[----:B------:R1:W-:Y:S02]  /*0fc0*/  STS [UR8+0x8], R2 ;  /* 0x00000802ff007988 */ /* 0x0003e40008000808 */
.L_x_43:
[----:B------:R-:W-:Y:S05]  /*0fd0*/  @P2 BREAK B4 ;  /* 0x0000000000042942 */ /* 0x000fea0003800000 */
[----:B------:R-:W-:Y:S05]  /*0fe0*/  @P2 BRA `(.L_x_45) ;  /* 0x0000000000242947 */ /* 0x000fea0003800000 */
[----:B-1234-:R-:W1:Y:S01]  /*0ff0*/  LDS R2, [UR8+0x8] ;  /* 0x00000808ff027984 */ /* 0x01ee620008000800 */
[----:B------:R-:W-:-:S05]  /*1000*/  IMAD.MOV.U32 R3, RZ, RZ, 0x6000 ;  /* 0x00006000ff037424 */ /* 0x000fca00078e00ff */
[----:B-1----:R-:W-:-:S04]  /*1010*/  LOP3.LUT R2, R2, 0x6000, R3, 0xd8, !PT ;  /* 0x0000600002027812 */ /* 0x002fc800078ed803 */
[----:B------:R-:W-:-:S05]  /*1020*/  LOP3.LUT R2, R2, 0x400000, RZ, 0xb8, !PT ;  /* 0x0040000002027812 */ /* 0x000fca00078eb8ff */
[----:B------:R1:W-:Y:S02]  /*1030*/  STS [UR8+0x8], R2 ;  /* 0x00000802ff007988 */ /* 0x0003e40008000808 */
.L_x_44:
[----:B------:R-:W-:Y:S05]  /*1040*/  BSYNC B4 ;  /* 0x0000000000047941 */ /* 0x000fea0003800000 */
.L_x_35:
[----:B-1234-:R-:W1:Y:S02]  /*1050*/  @!P2 LDS R2, [UR8+0x8] ;  /* 0x00000808ff02a984 */ /* 0x01ee640008000800 */
[----:B-1----:R-:W-:-:S05]  /*1060*/  @!P2 LOP3.LUT R2, R2, 0x8000, RZ, 0xb8, !PT ;  /* 0x000080000202a812 */ /* 0x002fca00078eb8ff */
[----:B------:R1:W-:Y:S02]  /*1070*/  @!P2 STS [UR8+0x8], R2 ;  /* 0x00000802ff00a988 */ /* 0x0003e40008000808 */
.L_x_45:
[----:B------:R-:W-:Y:S05]  /*1080*/  BSYNC B3 ;  /* 0x0000000000037941 */ /* 0x000fea0003800000 */
.L_x_34:
[----:B------:R-:W-:Y:S05]  /*1090*/  WARPSYNC.ALL ;  /* 0x0000000000007948 */ /* 0x000fea0003800000 */
[----:B------:R1:W-:Y:S01]  /*10a0*/  STL [R1+0x400], RZ ;  /* 0x000400ff01007387 */ /* 0x0003e20000100800 */
[----:B------:R-:W-:Y:S01]  /*10b0*/  UIADD3 UR4, UR4, 0x100, URZ ;  /* 0x0000010004047890 */ /* 0x000fe2000fffe03f */
[----:B------:R-:W-:Y:S02]  /*10c0*/  ISETP.GE.AND P1, PT, R10, 0x1, PT ;  /* 0x000000010a00780c */ /* 0x000fe40003f26270 */
[----:B------:R-:W-:Y:S01]  /*10d0*/  CS2R R24, SRZ ;  /* 0x0000000000187805 */ /* 0x000fe2000001ff00 */
[----:B------:R1:W-:Y:S01]  /*10e0*/  STL [R1+0x404], RZ ;  /* 0x000404ff01007387 */ /* 0x0003e20000100800 */
[----:B------:R-:W-:Y:S01]  /*10f0*/  UIADD3 UR23, UP0, UR4, UR6, URZ ;  /* 0x0000000604177290 */ /* 0x000fe2000ff1e03f */
[----:B------:R-:W-:-:S02]  /*1100*/  CS2R R26, SRZ ;  /* 0x00000000001a7805 */ /* 0x000fc4000001ff00 */
[----:B------:R-:W-:Y:S01]  /*1110*/  CS2R R28, SRZ ;  /* 0x00000000001c7805 */ /* 0x000fe2000001ff00 */
[----:B------:R1:W-:Y:S01]  /*1120*/  STL [R1+0x408], RZ ;  /* 0x000408ff01007387 */ /* 0x0003e20000100800 */
[----:B------:R-:W-:Y:S01]  /*1130*/  ULEA.HI.X.SX32 UR36, UR4, UR7, 0x1, UP0 ;  /* 0x0000000704247291 */ /* 0x000fe200080f0e3f */
[----:B------:R-:W-:Y:S02]  /*1140*/  CS2R R30, SRZ ;  /* 0x00000000001e7805 */ /* 0x000fe4000001ff00 */
[----:B------:R-:W-:Y:S01]  /*1150*/  CS2R R32, SRZ ;  /* 0x0000000000207805 */ /* 0x000fe2000001ff00 */
[----:B------:R1:W-:Y:S01]  /*1160*/  STL [R1+0x40c], RZ ;  /* 0x00040cff01007387 */ /* 0x0003e20000100800 */
[----:B------:R-:W-:Y:S02]  /*1170*/  CS2R R34, SRZ ;  /* 0x0000000000227805 */ /* 0x000fe4000001ff00 */
[----:B------:R-:W-:Y:S02]  /*1180*/  CS2R R36, SRZ ;  /* 0x0000000000247805 */ /* 0x000fe4000001ff00 */
[----:B------:R-:W-:Y:S01]  /*1190*/  CS2R R38, SRZ ;  /* 0x0000000000267805 */ /* 0x000fe2000001ff00 */
[----:B------:R1:W-:Y:S01]  /*11a0*/  STL [R1+0x410], RZ ;  /* 0x000410ff01007387 */ /* 0x0003e20000100800 */
[----:B------:R-:W-:-:S02]  /*11b0*/  CS2R R40, SRZ ;  /* 0x0000000000287805 */ /* 0x000fc4000001ff00 */
        /* <DEDUP_REMOVED lines=44> */
[----:B------:R-:W-:Y:S01]  /*1480*/  CS2R R108, SRZ ;  /* 0x00000000006c7805 */ /* 0x000fe2000001ff00 */
[----:B------:R1:W-:Y:S04]  /*1490*/  STL [R1+0x440], RZ ;  /* 0x000440ff01007387 */ /* 0x0003e80000100800 */
        /* <DEDUP_REMOVED lines=239> */
[----:B------:R1:W-:Y:S04]  /*2390*/  STL [R1], RZ ;  /* 0x000000ff01007387 */ /* 0x0003e80000100800 */
        /* <DEDUP_REMOVED lines=126> */
[----:B------:R1:W-:Y:S01]  /*2b80*/  STL [R1+0x1fc], RZ ;  /* 0x0001fcff01007387 */ /* 0x0003e20000100800 */
[----:B------:R-:W-:Y:S05]  /*2b90*/  @P0 BRA `(.L_x_46) ;  /* 0x0000000000300947 */ /* 0x000fea0003800000 */
[----:B-1234-:R-:W1:Y:S01]  /*2ba0*/  S2R R2, SR_LANEID ;  /* 0x0000000000027919 */ /* 0x01ee620000000000 */
[----:B------:R-:W-:Y:S05]  /*2bb0*/  WARPSYNC.ALL ;  /* 0x0000000000007948 */ /* 0x000fea0003800000 */
[----:B-1----:R-:W-:-:S05]  /*2bc0*/  IMAD.SHL.U32 R2, R2, 0x4, RZ ;  /* 0x0000000402027824 */ /* 0x002fca00078e00ff */
[----:B------:R1:W2:Y:S02]  /*2bd0*/  LDS R4, [R2+UR8] ;  /* 0x0000000802047984 */ /* 0x0002a40008000800 */
[----:B-1----:R-:W-:Y:S01]  /*2be0*/  IADD3 R2, P3, R2, UR23, RZ ;  /* 0x0000001702027c10 */ /* 0x002fe2000ff7e0ff */
[----:B------:R-:W-:-:S04]  /*2bf0*/  UMOV UR4, UR23 ;  /* 0x0000001700047c82 */ /* 0x000fc80008000000 */
[----:B------:R-:W-:Y:S01]  /*2c00*/  IMAD.X R3, RZ, RZ, UR36, P3 ;  /* 0x00000024ff037e24 */ /* 0x000fe200098e06ff */
[----:B------:R-:W-:-:S04]  /*2c10*/  UMOV UR5, UR36 ;  /* 0x0000002400057c82 */ /* 0x000fc80008000000 */
[----:B--2---:R1:W5:Y:S01]  /*2c20*/  ATOMG.E.EXCH.STRONG.GPU PT, RZ, [R2], R4 ;  /* 0x0000000402ff73a8 */ /* 0x00436200041ee100 */
[----:B------:R-:W-:-:S04]  /*2c30*/  DEPBAR {5,4,3,2,1,0} ;  /* 0x0000003f0000791a */ /* 0x000fc80000000000 */
[----:B------:R1:W-:Y:S01]  /*2c40*/  UTMACCTL.IV [UR4] ;  /* 0x00000000040079b9 */ /* 0x0003e20008000000 */
[----:B------:R-:W-:Y:S01]  /*2c50*/  NOP ;  /* 0x0000000000007918 */ /* 0x000fe20000000000 */
.L_x_46:
[----:B------:R-:W-:Y:S05]  /*2c60*/  @P0 BRA `(.L_x_47) ;  /* 0x00000000000c0947 */ /* 0x000fea0003800000 */
[----:B------:R0:W-:Y:S01]  /*2c70*/  UTMACMDFLUSH ;  /* 0x00000000000079b7 */ /* 0x0001e20000000000 */
[----:B------:R-:W-:Y:S05]  /*2c80*/  @P0 BRA `(.L_x_47) ;  /* 0x0000000000040947 */ /* 0x000fea0003800000 */
[----:B------:R-:W-:-:S04]  /*2c90*/  DEPBAR.LE SB0, 0x0 ;  /* 0x000080000000791a */ /* 0x000fc80000000000 */
.L_x_47:
[----:B------:R-:W-:Y:S05]  /*2ca0*/  WARPSYNC.ALL ;  /* 0x0000000000007948 */ /* 0x000fea0003800000 */
[----:B-----5:R-:W-:Y:S01]  /*2cb0*/  BAR.SYNC.DEFER_BLOCKING 0x0 ;  /* 0x0000000000007b1d */ /* 0x020fe20000010000 */
[----:B------:R-:W-:Y:S01]  /*2cc0*/  USHF.L.U32 UR27, UR22, 0x8, URZ ;  /* 0x00000008161b7899 */ /* 0x000fe2000800063f */
[----:B------:R-:W-:Y:S01]  /*2cd0*/  CS2R R110, SRZ ;  /* 0x00000000006e7805 */ /* 0x000fe2000001ff00 */
[----:B------:R-:W-:Y:S01]  /*2ce0*/  USHF.L.U32 UR11, UR21, 0x8, URZ ;  /* 0x00000008150b7899 */ /* 0x000fe2000800063f */
[----:B------:R-:W-:Y:S02]  /*2cf0*/  CS2R R112, SRZ ;  /* 0x0000000000707805 */ /* 0x000fe4000001ff00 */
[----:B------:R-:W-:Y:S01]  /*2d00*/  CS2R R114, SRZ ;  /* 0x0000000000727805 */ /* 0x000fe2000001ff00 */
[----:B------:R-:W-:Y:S01]  /*2d10*/  VOTEU.ALL UP0, P2 ;  /* 0x00000000003f7886 */ /* 0x000fe20001000000 */
[----:B-1----:R-:W-:Y:S01]  /*2d20*/  UMOV UR4, 0x1 ;  /* 0x0000000100047882 */ /* 0x002fe20000000000 */
[----:B------:R-:W-:-:S02]  /*2d30*/  CS2R R116, SRZ ;  /* 0x0000000000747805 */ /* 0x000fc4000001ff00 */
[----:B------:R-:W-:Y:S02]  /*2d40*/  CS2R R118, SRZ ;  /* 0x0000000000767805 */ /* 0x000fe4000001ff00 */
[----:B------:R-:W-:Y:S01]  /*2d50*/  CS2R R120, SRZ ;  /* 0x0000000000787805 */ /* 0x000fe2000001ff00 */
[----:B------:R-:W-:-:S04]  /*2d60*/  @!UP0 UIADD3 UR4, -UR4, 0x100000, URZ ;  /* 0x0010000004048890 */ /* 0x000fc8000fffe13f */
[----:B------:R-:W-:Y:S02]  /*2d70*/  @!UP0 USHF.L.U32 UR5, UR4, 0xb, URZ ;  /* 0x0000000b04058899 */ /* 0x000fe4000800063f */
[----:B------:R-:W-:Y:S01]  /*2d80*/  @!UP0 USHF.L.U32 UR4, UR4, 0x1, URZ ;  /* 0x0000000104048899 */ /* 0x000fe2000800063f */
[----:B------:R-:W-:Y:S01]  /*2d90*/  CS2R R122, SRZ ;  /* 0x00000000007a7805 */ /* 0x000fe2000001ff00 */
[----:B------:R-:W-:Y:S01]  /*2da0*/  VOTEU.ALL UP0, P2 ;  /* 0x00000000003f7886 */ /* 0x000fe20001000000 */
[----:B------:R-:W-:Y:S02]  /*2db0*/  CS2R R124, SRZ ;  /* 0x00000000007c7805 */ /* 0x000fe4000001ff00 */
[----:B------:R-:W-:Y:S02]  /*2dc0*/  CS2R R126, SRZ ;  /* 0x00000000007e7805 */ /* 0x000fe4000001ff00 */
[----:B------:R-:W-:Y:S02]  /*2dd0*/  CS2R R128, SRZ ;  /* 0x0000000000807805 */ /* 0x000fe4000001ff00 */
[----:B------:R-:W-:-:S02]  /*2de0*/  CS2R R130, SRZ ;  /* 0x0000000000827805 */ /* 0x000fc4000001ff00 */
[----:B------:R-:W-:Y:S02]  /*2df0*/  CS2R R132, SRZ ;  /* 0x0000000000847805 */ /* 0x000fe4000001ff00 */
[----:B------:R-:W-:Y:S02]  /*2e00*/  CS2R R134, SRZ ;  /* 0x0000000000867805 */ /* 0x000fe4000001ff00 */
[----:B------:R-:W-:Y:S02]  /*2e10*/  CS2R R136, SRZ ;  /* 0x0000000000887805 */ /* 0x000fe4000001ff00 */
[----:B------:R-:W-:Y:S02]  /*2e20*/  CS2R R138, SRZ ;  /* 0x00000000008a7805 */ /* 0x000fe4000001ff00 */
[----:B------:R-:W-:Y:S02]  /*2e30*/  CS2R R140, SRZ ;  /* 0x00000000008c7805 */ /* 0x000fe4000001ff00 */
[----:B------:R-:W-:Y:S01]  /*2e40*/  CS2R R142, SRZ ;  /* 0x00000000008e7805 */ /* 0x000fe2000001ff00 */
[----:B------:R-:W1:Y:S02]  /*2e50*/  FENCE.VIEW.ASYNC.S ;  /* 0x00000000000073c6 */ /* 0x000e640000000000 */
[----:B-1----:R1:W1:Y:S01]  /*2e60*/  @!UP0 SYNCS.EXCH.64 URZ, [UR8+0x4000], UR4 ;  /* 0x00400004083f85b2 */ /* 0x0022620008000100 */
[----:B------:R-:W-:-:S02]  /*2e70*/  CS2R R144, SRZ ;  /* 0x0000000000907805 */ /* 0x000fc4000001ff00 */
[----:B------:R-:W-:Y:S02]  /*2e80*/  CS2R R146, SRZ ;  /* 0x0000000000927805 */ /* 0x000fe4000001ff00 */
[----:B------:R-:W-:Y:S02]  /*2e90*/  CS2R R148, SRZ ;  /* 0x0000000000947805 */ /* 0x000fe4000001ff00 */
[----:B------:R-:W-:Y:S01]  /*2ea0*/  CS2R R150, SRZ ;  /* 0x0000000000967805 */ /* 0x000fe2000001ff00 */
[----:B------:R-:W-:Y:S06]  /*2eb0*/  @!P1 BRA `(.L_x_48) ;  /* 0x0000004800889947 */ /* 0x000fec0003800000 */
[----:B------:R2:W-:Y:S01]  /*2ec0*/  STL [R1+0x400], RZ ;  /* 0x000400ff01007387 */ /* 0x0005e20000100800 */
[----:B------:R-:W-:Y:S01]  /*2ed0*/  USHF.R.U32.HI UR20, URZ, 0x4, UR8 ;  /* 0x000000043f147899 */ /* 0x000fe20008011608 */
[----:B------:R-:W-:Y:S01]  /*2ee0*/  CS2R R24, SRZ ;  /* 0x0000000000187805 */ /* 0x000fe2000001ff00 */
[----:B-1----:R-:W-:Y:S01]  /*2ef0*/  UIADD3 UR5, UR8, 0x2000, URZ ;  /* 0x0000200008057890 */ /* 0x002fe2000fffe03f */
[----:B------:R2:W-:Y:S01]  /*2f00*/  STL [R1+0x404], RZ ;  /* 0x000404ff01007387 */ /* 0x0005e20000100800 */
[----:B------:R-:W-:Y:S01]  /*2f10*/  USGXT.U32 UR20, UR20, 0xe ;  /* 0x0000000e1414789a */ /* 0x000fe20008000000 */
[----:B------:R-:W-:Y:S01]  /*2f20*/  CS2R R26, SRZ ;  /* 0x00000000001a7805 */ /* 0x000fe2000001ff00 */
[----:B------:R-:W-:Y:S01]  /*2f30*/  UMOV UR4, URZ ;  /* 0x0000003f00047c82 */ /* 0x000fe20008000000 */
[----:B------:R2:W-:Y:S01]  /*2f40*/  STL [R1+0x408], RZ ;  /* 0x000408ff01007387 */ /* 0x0005e20000100800 */
[----:B------:R-:W-:Y:S01]  /*2f50*/  UIADD3 UR6, UP0, UR20, 0x80, URZ ;  /* 0x0000008014067890 */ /* 0x000fe2000ff1e03f */
[----:B------:R-:W-:Y:S01]  /*2f60*/  CS2R R28, SRZ ;  /* 0x00000000001c7805 */ /* 0x000fe2000001ff00 */
[----:B------:R-:W-:Y:S01]  /*2f70*/  USHF.R.U32.HI UR5, URZ, 0x4, UR5 ;  /* 0x000000043f057899 */ /* 0x000fe20008011605 */
[----:B------:R2:W-:Y:S01]  /*2f80*/  STL [R1+0x40c], RZ ;  /* 0x00040cff01007387 */ /* 0x0005e20000100800 */
[----:B------:R-:W-:Y:S01]  /*2f90*/  UIADD3.X UR7, UR4, -0x3ffffff0, URZ, UP0, !UPT ;  /* 0xc000001004077890 */ /* 0x000fe200087fe43f */
[----:B------:R-:W-:-:S02]  /*2fa0*/  CS2R R30, SRZ ;  /* 0x00000000001e7805 */ /* 0x000fc4000001ff00 */
[----:B------:R-:W-:Y:S01]  /*2fb0*/  CS2R R32, SRZ ;  /* 0x0000000000207805 */ /* 0x000fe2000001ff00 */
[----:B------:R2:W-:Y:S01]  /*2fc0*/  STL [R1+0x410], RZ ;  /* 0x000410ff01007387 */ /* 0x0005e20000100800 */
[----:B------:R-:W-:Y:S02]  /*2fd0*/  CS2R R34, SRZ ;  /* 0x0000000000227805 */ /* 0x000fe4000001ff00 */
[----:B------:R-:W-:Y:S02]  /*2fe0*/  CS2R R36, SRZ ;  /* 0x0000000000247805 */ /* 0x000fe4000001ff00 */
[----:B------:R-:W-:Y:S01]  /*2ff0*/  CS2R R38, SRZ ;  /* 0x0000000000267805 */ /* 0x000fe2000001ff00 */
[----:B------:R2:W-:Y:S01]  /*3000*/  STL [R1+0x414], RZ ;  /* 0x000414ff01007387 */ /* 0x0005e20000100800 */
[----:B------:R-:W-:Y:S02]  /*3010*/  CS2R R40, SRZ ;  /* 0x0000000000287805 */ /* 0x000fe4000001ff00 */
        /* <DEDUP_REMOVED lines=51> */
[----:B------:R-:W-:Y:S01]  /*3350*/  CS2R R118, SRZ ;  /* 0x0000000000767805 */ /* 0x000fe2000001ff00 */
[----:B------:R-:W-:Y:S01]  /*3360*/  USGXT.U32 UR14, UR5, 0xe ;  /* 0x0000000e050e789a */ /* 0x000fe20008000000 */
        /* <DEDUP_REMOVED lines=22> */
[----:B------:R-:W-:Y:S01]  /*34d0*/  UMOV UR4, UR6 ;  /* 0x0000000600047c82 */ /* 0x000fe20008000000 */
[----:B------:R-:W-:Y:S01]  /*34e0*/  UMOV UR5, UR7 ;  /* 0x0000000700057c82 */ /* 0x000fe20008000000 */
[----:B------:R-:W-:Y:S01]  /*34f0*/  UMOV UR10, URZ ;  /* 0x0000003f000a7c82 */ /* 0x000fe20008000000 */
[----:B------:R2:W-:Y:S01]  /*3500*/  STL [R1+0x464], RZ ;  /* 0x000464ff01007387 */ /* 0x0005e20000100800 */
[----:B------:R-:W-:-:S02]  /*3510*/  UIADD3.64 UR28, UR4, 0x80, URZ ;  /* 0x00000080041c7897 */ /* 0x000fc4000fffe03f */
[----:B------:R-:W-:Y:S01]  /*3520*/  UIADD3.64 UR32, UR4, 0x100, URZ ;  /* 0x0000010004207897 */ /* 0x000fe2000fffe03f */
[----:B------:R2:W-:Y:S01]  /*3530*/  STL [R1+0x468], RZ ;  /* 0x000468ff01007387 */ /* 0x0005e20000100800 */
[----:B------:R-:W-:-:S03]  /*3540*/  UMOV UR15, 0xc0000010 ;  /* 0xc0000010000f7882 */ /* 0x000fc60000000000 */
        /* <DEDUP_REMOVED lines=356> */
[----:B------:R2:W-:Y:S02]  /*4b90*/  STL [R1+0x1fc], RZ ;  /* 0x0001fcff01007387 */ /* 0x0005e40000100800 */
.L_x_50:
[----:B--234-:R-:W1:Y:S01]  /*4ba0*/  S2R R2, SR_TID.X ;  /* 0x0000000000027919 */ /* 0x01ce620000002100 */
[----:B------:R-:W-:Y:S01]  /*4bb0*/  BAR.SYNC.DEFER_BLOCKING 0x0 ;  /* 0x0000000000007b1d */ /* 0x000fe20000010000 */
[----:B------:R-:W-:Y:S02]  /*4bc0*/  ELECT P0, URZ, PT ;  /* 0x00000000003f782f */ /* 0x000fe40003800000 */
[----:B------:R-:W-:-:S03]  /*4bd0*/  ELECT P1, URZ, PT ;  /* 0x00000000003f782f */ /* 0x000fc60003820000 */
[----:B------:R-:W-:Y:S01]  /*4be0*/  UMOV UR26, UR10 ;  /* 0x0000000a001a7c82 */ /* 0x000fe20008000000 */
[----:B-1----:R-:W-:-:S04]  /*4bf0*/  LOP3.LUT R2, R2, 0x7f, RZ, 0xc0, !PT ;  /* 0x0000007f02027812 */ /* 0x002fc800078ec0ff */
[C---:B------:R-:W-:Y:S02]  /*4c00*/  ISETP.LT.U32.AND P0, PT, R2.reuse, 0x20, P0 ;  /* 0x000000200200780c */ /* 0x040fe40000701070 */
[----:B------:R-:W-:Y:S01]  /*4c10*/  ISETP.LT.U32.AND P1, PT, R2, 0x20, P1 ;  /* 0x000000200200780c */ /* 0x000fe20000f21070 */
[----:B------:R-:W-:-:S04]  /*4c20*/  @!P2 IMAD.MOV.U32 R2, RZ, RZ, 0x4000 ;  /* 0x00004000ff02a424 */ /* 0x000fc800078e00ff */
[----:B------:R1:W-:Y:S01]  /*4c30*/  @!P2 SYNCS.ARRIVE.TRANS64 RZ, [UR8+0x4000], R2 ;  /* 0x00400002ffffa9a7 */ /* 0x0003e20008000008 */
[----:B------:R2:W-:Y:S06]  /*4c40*/  MEMBAR.ALL.CTA ;  /* 0x0000000000007992 */ /* 0x0005ec0000008000 */
[----:B--2---:R-:W2:Y:S02]  /*4c50*/  FENCE.VIEW.ASYNC.S ;  /* 0x00000000000073c6 */ /* 0x004ea40000000000 */
[----:B--2---:R-:W-:Y:S01]  /*4c60*/  VOTEU.ANY UP0, P0 ;  /* 0x00000000003f7886 */ /* 0x004fe20000000100 */
[----:B------:R-:W-:Y:S01]  /*4c70*/  VOTEU.ANY UP2, P0 ;  /* 0x00000000003f7886 */ /* 0x000fe20000040100 */
[----:B------:R-:W-:Y:S01]  /*4c80*/  VOTEU.ANY UP1, P1 ;  /* 0x00000000003f7886 */ /* 0x000fe20000820100 */
[----:B------:R-:W-:Y:S01]  /*4c90*/  VOTEU.ANY UP3, P1 ;  /* 0x00000000003f7886 */ /* 0x000fe20000860100 */
[----:B-1----:R-:W-:Y:S01]  /*4ca0*/  SHF.L.U32 R2, R0, 0x1f, RZ ;  /* 0x0000001f00027819 */ /* 0x002fe200000006ff */
[----:B------:R-:W-:Y:S01]  /*4cb0*/  @UP0 UIADD3 UR9, UR8, 0x4000, URZ ;  /* 0x0000400008090890 */ /* 0x000fe2000fffe03f */
[----:B------:R-:W-:Y:S01]  /*4cc0*/  @UP0 UMOV UR6, UR16 ;  /* 0x0000001000060c82 */ /* 0x000fe20008000000 */
[----:B------:R-:W-:Y:S01]  /*4cd0*/  @UP0 UMOV UR7, UR17 ;  /* 0x0000001100070c82 */ /* 0x000fe20008000000 */
[----:B------:R-:W-:-:S02]  /*4ce0*/  @UP1 UIADD3 UR24, UR8, 0x2000, URZ ;  /* 0x0000200008181890 */ /* 0x000fc4000fffe03f */
[----:B------:R-:W-:Y:S01]  /*4cf0*/  @UP1 UIADD3 UR25, UR8, 0x4000, URZ ;  /* 0x0000400008191890 */ /* 0x000fe2000fffe03f */
[----:B------:R-:W-:Y:S01]  /*4d00*/  @UP1 UMOV UR12, UR18 ;  /* 0x00000012000c1c82 */ /* 0x000fe20008000000 */
[----:B------:R-:W-:Y:S01]  /*4d10*/  @UP1 UMOV UR13, UR19 ;  /* 0x00000013000d1c82 */ /* 0x000fe20008000000 */
[----:B------:R-:W-:Y:S06]  /*4d20*/  BAR.SYNC.DEFER_BLOCKING 0x0 ;  /* 0x0000000000007b1d */ /* 0x000fec0000010000 */
[----:B------:R1:W-:Y:S02]  /*4d30*/  @UP2 UTMALDG.2D [UR8], [UR6] ;  /* 0x00000008060025b4 */ /* 0x0003e40008008000 */
[----:B------:R-:W-:Y:S06]  /*4d40*/  BAR.SYNC.DEFER_BLOCKING 0x0 ;  /* 0x0000000000007b1d */ /* 0x000fec0000010000 */
[----:B------:R1:W-:Y:S02]  /*4d50*/  @UP3 UTMALDG.2D [UR24], [UR12] ;  /* 0x000000180c0035b4 */ /* 0x0003e40008008000 */
[----:B------:R-:W-:Y:S06]  /*4d60*/  BAR.SYNC.DEFER_BLOCKING 0x0 ;  /* 0x0000000000007b1d */ /* 0x000fec0000010000 */
[----:B------:R-:W2:Y:S02]  /*4d70*/  SYNCS.PHASECHK.TRANS64.TRYWAIT P0, [UR8+0x4000], R2 ;  /* 0x00400002ff0075a7 */ /* 0x000ea40008000148 */
[----:B-12---:R-:W-:Y:S05]  /*4d80*/  @!P0 BRA `(.L_x_49) ;  /* 0x00000078000c8947 */ /* 0x006fea0003800000 */
.L_x_51:
[----:B------:R-:W-:Y:S01]  /*4d90*/  STL.64 [R1+0x6c0], R150 ;  /* 0x0006c09601007387 */ /* 0x000fe20000100a00 */
[----:B------:R-:W-:Y:S01]  /*4da0*/  UMOV UR12, UR20 ;  /* 0x00000014000c7c82 */ /* 0x000fe20008000000 */
[----:B------:R-:W-:Y:S01]  /*4db0*/  UMOV UR13, 0xc0000010 ;  /* 0xc0000010000d7882 */ /* 0x000fe20000000000 */
[----:B------:R-:W-:Y:S01]  /*4dc0*/  UMOV UR6, UR14 ;  /* 0x0000000e00067c82 */ /* 0x000fe20008000000 */
[----:B------:R-:W-:Y:S01]  /*4dd0*/  STL.64 [R1+0x6b8], R148 ;  /* 0x0006b89401007387 */ /* 0x000fe20000100a00 */
[----:B------:R-:W-:Y:S01]  /*4de0*/  UMOV UR7, UR15 ;  /* 0x0000000f00077c82 */ /* 0x000fe20008000000 */
[----:B------:R-:W-:Y:S01]  /*4df0*/  UMOV UR30, UR14 ;  /* 0x0000000e001e7c82 */ /* 0x000fe20008000000 */
[----:B------:R-:W-:Y:S01]  /*4e00*/  UMOV UR31, UR15 ;  /* 0x0000000f001f7c82 */ /* 0x000fe20008000000 */
[----:B------:R-:W-:Y:S01]  /*4e10*/  STL.64 [R1+0x6b0], R146 ;  /* 0x0006b09201007387 */ /* 0x000fe20000100a00 */
[----:B------:R-:W-:Y:S01]  /*4e20*/  UMOV UR34, UR14 ;  /* 0x0000000e00227c82 */ /* 0x000fe20008000000 */
[----:B------:R-:W-:Y:S01]  /*4e30*/  UMOV UR35, UR15 ;  /* 0x0000000f00237c82 */ /* 0x000fe20008000000 */
[----:B------:R-:W1:Y:S01]  /*4e40*/  LDC R2, c[0x0][0x230] ;  /* 0x00008c00ff027b82 */ /* 0x000e620000000800 */
[----:B------:R-:W-:Y:S04]  /*4e50*/  STL.64 [R1+0x6a8], R144 ;  /* 0x0006a89001007387 */ /* 0x000fe80000100a00 */
        /* <DEDUP_REMOVED lines=9> */
[----:B------:R2:W-:Y:S04]  /*4ef0*/  STL.64 [R1+0x658], R124 ;  /* 0x0006587c01007387 */ /* 0x0005e80000100a00 */
[----:B--2---:R-:W2:Y:S04]  /*4f00*/  LDL.LU.64 R124, [R1] ;  /* 0x00000000017c7983 */ /* 0x004ea80000300a00 */
[----:B------:R-:W3:Y:S04]  /*4f10*/  LDL.LU.64 R126, [R1+0x8] ;  /* 0x00000800017e7983 */ /* 0x000ee80000300a00 */
[----:B------:R-:W4:Y:S04]  /*4f20*/  LDL.LU.64 R128, [R1+0x10] ;  /* 0x0000100001807983 */ /* 0x000f280000300a00 */
[----:B------:R-:W5:Y:S04]  /*4f30*/  LDL.LU.64 R130, [R1+0x18] ;  /* 0x0000180001827983 */ /* 0x000f680000300a00 */
[----:B------:R-:W2:Y:S04]  /*4f40*/  LDL.LU.64 R132, [R1+0x20] ;  /* 0x0000200001847983 */ /* 0x000ea80000300a00 */
        /* <DEDUP_REMOVED lines=9> */
[----:B---3--:R-:W-:Y:S04]  /*4fe0*/  STL.64 [R1+0x8c0], R150 ;  /* 0x0008c09601007387 */ /* 0x008fe80000100a00 */
[----:B--2---:R-:W-:Y:S04]  /*4ff0*/  STL.64 [R1+0x8b8], R148 ;  /* 0x0008b89401007387 */ /* 0x004fe80000100a00 */
[----:B-----5:R-:W-:Y:S04]  /*5000*/  STL.64 [R1+0x8b0], R146 ;  /* 0x0008b09201007387 */ /* 0x020fe80000100a00 */
[----:B----4-:R-:W-:Y:S04]  /*5010*/  STL.64 [R1+0x8a8], R144 ;  /* 0x0008a89001007387 */ /* 0x010fe80000100a00 */
        /* <DEDUP_REMOVED lines=60> */
[----:B--2---:R-:W2:Y:S04]  /*53e0*/  LDL.LU.64 R24, [R1+0x200] ;  /* 0x0002000001187983 */ /* 0x004ea80000300a00 */
        /* <DEDUP_REMOVED lines=63> */
[----:B-----5:R-:W-:Y:S04]  /*57e0*/  STL.64 [R1+0xac0], R150 ;  /* 0x000ac09601007387 */ /* 0x020fe80000100a00 */
[----:B----4-:R-:W-:Y:S04]  /*57f0*/  STL.64 [R1+0xab8], R148 ;  /* 0x000ab89401007387 */ /* 0x010fe80000100a00 */
[----:B---3--:R-:W-:Y:S04]  /*5800*/  STL.64 [R1+0xab0], R146 ;  /* 0x000ab09201007387 */ /* 0x008fe80000100a00 */
[----:B--2---:R-:W-:Y:S04]  /*5810*/  STL.64 [R1+0xaa8], R144 ;  /* 0x000aa89001007387 */ /* 0x004fe80000100a00 */
        /* <DEDUP_REMOVED lines=61> */
[----:B------:R-:W2:Y:S04]  /*5bf0*/  LDL.LU.64 R26, [R1+0x408] ;  /* 0x00040800011a7983 */ /* 0x000ea80000300a00 */
        /* <DEDUP_REMOVED lines=62> */
[----:B------:R-:W3:Y:S04]  /*5fe0*/  LDL.LU.64 R152, [R1+0x70] ;  /* 0x0000700001987983 */ /* 0x000ee80000300a00 */
        /* <DEDUP_REMOVED lines=48> */
[----:B------:R-:W3:Y:S01]  /*62f0*/  LDL.LU.64 R250, [R1+0x1f8] ;  /* 0x0001f80001fa7983 */ /* 0x000ee20000300a00 */
[----:B--2---:R-:W-:-:S06]  /*6300*/  WARPGROUP.ARRIVE ;  /* 0x00000000000079c5 */ /* 0x004fcc0000000000 */
[----:B------:R-:W-:Y:S03]  /*6310*/  QGMMA.64x256x32.F32.E4M3.E4M3 R24, gdesc[UR12], R24, gsb0 ;  /* 0x03e000000c1879f3 */ /* 0x000fe60008000818 */
[----:B------:R-:W-:Y:S02]  /*6320*/  WARPGROUP.DEPBAR.LE gsb0, 0x0 ;  /* 0x00008000000079c5 */ /* 0x000fe40000010000 */
        /* <DEDUP_REMOVED lines=127> */
[----:B------:R-:W2:Y:S02]  /*6b20*/  LDL.LU.64 R24, [R1+0x8c8] ;  /* 0x0008c80001187983 */ /* 0x000ea40000300a00 */
        /* <DEDUP_REMOVED lines=67> */
[----:B--2---:R-:W3:Y:S04]  /*6f60*/  LDL.LU.64 R150, [R1+0x8c0] ;  /* 0x0008c00001967983 */ /* 0x004ee80000300a00 */
        /* <DEDUP_REMOVED lines=62> */
[----:B------:R-:W2:Y:S01]  /*7350*/  LDL.LU.64 R24, [R1+0x6c8] ;  /* 0x0006c80001187983 */ /* 0x000ea20000300a00 */
[----:B---3--:R-:W-:-:S06]  /*7360*/  WARPGROUP.ARRIVE ;  /* 0x00000000000079c5 */ /* 0x008fcc0000000000 */
[----:B------:R-:W-:Y:S03]  /*7370*/  QGMMA.64x256x32.F32.E4M3.E4M3 R124, gdesc[UR28], R124, gsb0 ;  /* 0x03e000001c7c79f3 */ /* 0x000fe6000800087c */
[----:B------:R-:W-:Y:S02]  /*7380*/  WARPGROUP.DEPBAR.LE gsb0, 0x0 ;  /* 0x00008000000079c5 */ /* 0x000fe40000010000 */
[----:B------:R-:W-:Y:S04]  /*7390*/  STL.64 [R1], R124 ;  /* 0x0000007c01007387 */ /* 0x000fe80000100a00 */
        /* <DEDUP_REMOVED lines=63> */
[----:B---3--:R-:W2:Y:S04]  /*7790*/  LDL.LU.64 R150, [R1+0x6c0] ;  /* 0x0006c00001967983 */ /* 0x008ea80000300a00 */
        /* <DEDUP_REMOVED lines=13> */
[----:B------:R-:W-:Y:S01]  /*7870*/  UIADD3 UR10, UR10, 0x20, URZ ;  /* 0x000000200a0a7890 */ /* 0x000fe2000fffe03f */
[----:B------:R-:W-:-:S05]  /*7880*/  LOP3.LUT R0, R0, 0x1, RZ, 0x3c, !PT ;  /* 0x0000000100007812 */ /* 0x000fca00078e3cff */
[----:B-1----:R-:W-:Y:S01]  /*7890*/  ISETP.LE.AND P0, PT, R2, UR10, PT ;  /* 0x0000000a02007c0c */ /* 0x002fe2000bf03270 */
[----:B--2---:R-:W-:-:S06]  /*78a0*/  WARPGROUP.ARRIVE ;  /* 0x00000000000079c5 */ /* 0x004fcc0000000000 */
[----:B------:R-:W-:Y:S03]  /*78b0*/  QGMMA.64x256x32.F32.E4M3.E4M3 R24, gdesc[UR32], R24, gsb0 ;  /* 0x03e00000201879f3 */ /* 0x000fe60008000818 */
[----:B------:R-:W-:-:S03]  /*78c0*/  WARPGROUP.DEPBAR.LE gsb0, 0x0 ;  /* 0x00008000000079c5 */ /* 0x000fc60000010000 */
[----:B----4-:R-:W-:Y:S05]  /*78d0*/  @!P0 BRA `(.L_x_50) ;  /* 0xffffffd000b08947 */ /* 0x010fea000383ffff */
.L_x_48:
[----:B------:R-:W5:Y:S04]  /*78e0*/  LDL.LU R159, [R1+0x430] ;  /* 0x00043000019f7983 */ /* 0x000f680000300800 */
        /* <DEDUP_REMOVED lines=21> */
[----:B--2---:R-:W2:Y:S04]  /*7a40*/  LDL.LU R9, [R1+0x488] ;  /* 0x0004880001097983 */ /* 0x004ea80000300800 */
[----:B------:R-:W2:Y:S04]  /*7a50*/  LDL.LU R8, [R1+0x48c] ;  /* 0x00048c0001087983 */ /* 0x000ea80000300800 */
[----:B------:R-:W2:Y:S04]  /*7a60*/  LDL.LU R7, [R1+0x490] ;  /* 0x0004900001077983 */ /* 0x000ea80000300800 */
[----:B------:R-:W2:Y:S04]  /*7a70*/  LDL.LU R6, [R1+0x494] ;  /* 0x0004940001067983 */ /* 0x000ea80000300800 */
[----:B---3--:R-:W3:Y:S04]  /*7a80*/  LDL.LU R5, [R1+0x498] ;  /* 0x0004980001057983 */ /* 0x008ee80000300800 */
[----:B------:R-:W3:Y:S04]  /*7a90*/  LDL.LU R4, [R1+0x49c] ;  /* 0x00049c0001047983 */ /* 0x000ee80000300800 */
[----:B------:R-:W3:Y:S04]  /*7aa0*/  LDL.LU R3, [R1+0x4a0] ;  /* 0x0004a00001037983 */ /* 0x000ee80000300800 */
[----:B----4-:R-:W4:Y:S04]  /*7ab0*/  LDL.LU R2, [R1+0x4a4] ;  /* 0x0004a40001027983 */ /* 0x010f280000300800 */
[----:B------:R-:W2:Y:S04]  /*7ac0*/  LDL.LU R161, [R1+0x400] ;  /* 0x0004000001a17983 */ /* 0x000ea80000300800 */
[----:B------:R-:W2:Y:S04]  /*7ad0*/  LDL.LU R160, [R1+0x404] ;  /* 0x0004040001a07983 */ /* 0x000ea80000300800 */
[----:B------:R-:W-:Y:S04]  /*7ae0*/  STL [R1+0x754], R88 ;  /* 0x0007545801007387 */ /* 0x000fe80000100800 */
        /* <DEDUP_REMOVED lines=62> */
[----:B------:R-:W-:Y:S01]  /*7ed0*/  STL [R1+0x658], R151 ;  /* 0x0006589701007387 */ /* 0x000fe20000100800 */
[----:B------:R-:W-:-:S02]  /*7ee0*/  F2FP.SATFINITE.E4M3.F32.PACK_AB_MERGE_C R32, R33, R32, RZ ;  /* 0x000000202120723e */ /* 0x000fc400048070ff */
[----:B------:R-:W-:Y:S01]  /*7ef0*/  F2FP.SATFINITE.E4M3.F32.PACK_AB_MERGE_C R34, R35, R34, RZ ;  /* 0x000000222322723e */ /* 0x000fe200048070ff */
[----:B-1----:R-:W-:Y:S01]  /*7f00*/  BAR.SYNC.DEFER_BLOCKING 0x0 ;  /* 0x0000000000007b1d */ /* 0x002fe20000010000 */
[----:B-----5:R-:W-:Y:S02]  /*7f10*/  IMAD.MOV.U32 R191, RZ, RZ, R159 ;  /* 0x000000ffffbf7224 */ /* 0x020fe400078e009f */
[----:B------:R-:W-:Y:S02]  /*7f20*/  IMAD.MOV.U32 R190, RZ, RZ, R158 ;  /* 0x000000ffffbe7224 */ /* 0x000fe400078e009e */
[----:B------:R-:W-:Y:S02]  /*7f30*/  IMAD.MOV.U32 R189, RZ, RZ, R157 ;  /* 0x000000ffffbd7224 */ /* 0x000fe400078e009d */
[----:B------:R-:W-:Y:S01]  /*7f40*/  IMAD.MOV.U32 R188, RZ, RZ, R156 ;  /* 0x000000ffffbc7224 */ /* 0x000fe200078e009c */
[----:B--2---:R-:W-:Y:S01]  /*7f50*/  F2FP.SATFINITE.E4M3.F32.PACK_AB_MERGE_C R0, R160, R161, RZ ;  /* 0x000000a1a000723e */ /* 0x004fe200048070ff */
[----:B------:R-:W-:Y:S01]  /*7f60*/  IMAD.MOV.U32 R187, RZ, RZ, R155 ;  /* 0x000000ffffbb7224 */ /* 0x000fe200078e009b */
[----:B------:R-:W-:Y:S01]  /*7f70*/  F2FP.SATFINITE.E4M3.F32.PACK_AB_MERGE_C R36, R37, R36, RZ ;  /* 0x000000242524723e */ /* 0x000fe200048070ff */
[----:B------:R-:W-:Y:S01]  /*7f80*/  IMAD.MOV.U32 R186, RZ, RZ, R154 ;  /* 0x000000ffffba7224 */ /* 0x000fe200078e009a */
[----:B------:R-:W-:Y:S01]  /*7f90*/  F2FP.SATFINITE.E4M3.F32.PACK_AB_MERGE_C R38, R39, R38, RZ ;  /* 0x000000262726723e */ /* 0x000fe200048070ff */
[----:B------:R1:W-:Y:S01]  /*7fa0*/  STL [R1+0x654], R0 ;  /* 0x0006540001007387 */ /* 0x0003e20000100800 */
[----:B------:R-:W-:Y:S01]  /*7fb0*/  IMAD.MOV.U32 R185, RZ, RZ, R153 ;  /* 0x000000ffffb97224 */ /* 0x000fe200078e0099 */
[----:B------:R-:W-:Y:S01]  /*7fc0*/  F2FP.SATFINITE.E4M3.F32.PACK_AB_MERGE_C R40, R41, R40, RZ ;  /* 0x000000282928723e */ /* 0x000fe200048070ff */
[----:B------:R-:W-:Y:S01]  /*7fd0*/  IMAD.MOV.U32 R184, RZ, RZ, R152 ;  /* 0x000000ffffb87224 */ /* 0x000fe200078e0098 */
[----:B------:R-:W1:Y:S01]  /*7fe0*/  LDL.LU R161, [R1+0x408] ;  /* 0x0004080001a17983 */ /* 0x000e620000300800 */
[----:B------:R-:W-:Y:S01]  /*7ff0*/  IMAD.MOV.U32 R183, RZ, RZ, R23 ;  /* 0x000000ffffb77224 */ /* 0x000fe200078e0017 */
[----:B------:R-:W-:Y:S01]  /*8000*/  F2FP.SATFINITE.E4M3.F32.PACK_AB_MERGE_C R42, R43, R42, RZ ;  /* 0x0000002a2b2a723e */ /* 0x000fe200048070ff */
[----:B------:R-:W-:Y:S01]  /*8010*/  IMAD.MOV.U32 R182, RZ, RZ, R22 ;  /* 0x000000ffffb67224 */ /* 0x000fe200078e0016 */
[----:B------:R-:W1:Y:S01]  /*8020*/  LDL.LU R160, [R1+0x40c] ;  /* 0x00040c0001a07983 */ /* 0x000e620000300800 */
[----:B------:R-:W-:Y:S01]  /*8030*/  IMAD.MOV.U32 R181, RZ, RZ, R21 ;  /* 0x000000ffffb57224 */ /* 0x000fe200078e0015 */
[----:B------:R-:W-:Y:S01]  /*8040*/  F2FP.SATFINITE.E4M3.F32.PACK_AB_MERGE_C R44, R45, R44, RZ ;  /* 0x0000002c2d2c723e */ /* 0x000fe200048070ff */
[----:B------:R-:W-:Y:S01]  /*8050*/  IMAD.MOV.U32 R180, RZ, RZ, R20 ;  /* 0x000000ffffb47224 */ /* 0x000fe200078e0014 */
[----:B------:R-:W-:Y:S01]  /*8060*/  F2FP.SATFINITE.E4M3.F32.PACK_AB_MERGE_C R46, R47, R46, RZ ;  /* 0x0000002e2f2e723e */ /* 0x000fe200048070ff */
[----:B------:R-:W-:Y:S01]  /*8070*/  IMAD.MOV.U32 R179, RZ, RZ, R19 ;  /* 0x000000ffffb37224 */ /* 0x000fe200078e0013 */
[----:B------:R-:W-:Y:S01]  /*8080*/  F2FP.SATFINITE.E4M3.F32.PACK_AB_MERGE_C R56, R57, R56, RZ ;  /* 0x000000383938723e */ /* 0x000fe200048070ff */
[----:B------:R-:W-:Y:S01]  /*8090*/  IMAD.MOV.U32 R178, RZ, RZ, R18 ;  /* 0x000000ffffb27224 */ /* 0x000fe200078e0012 */
[----:B------:R-:W2:Y:S01]  /*80a0*/  @!P2 SYNCS.CCTL.IV [UR8+0x4000] ;  /* 0x00400000ff00a9b1 */ /* 0x000ea20008000008 */
[----:B-1----:R-:W-:-:S05]  /*80b0*/  F2FP.SATFINITE.E4M3.F32.PACK_AB_MERGE_C R0, R160, R161, RZ ;  /* 0x000000a1a000723e */ /* 0x002fca00048070ff */
[----:B------:R1:W-:Y:S04]  /*80c0*/  STL [R1+0x650], R0 ;  /* 0x0006500001007387 */ /* 0x0003e80000100800 */
[----:B------:R-:W1:Y:S04]  /*80d0*/  LDL.LU R161, [R1+0x410] ;  /* 0x0004100001a17983 */ /* 0x000e680000300800 */
[----:B------:R-:W1:Y:S01]  /*80e0*/  LDL.LU R160, [R1+0x414] ;  /* 0x0004140001a07983 */ /* 0x000e620000300800 */
[----:B------:R-:W-:Y:S02]  /*80f0*/  IMAD.MOV.U32 R177, RZ, RZ, R17 ;  /* 0x000000ffffb17224 */ /* 0x000fe400078e0011 */
[----:B------:R-:W-:-:S02]  /*8100*/  IMAD.MOV.U32 R176, RZ, RZ, R16 ;  /* 0x000000ffffb07224 */ /* 0x000fc400078e0010 */
[----:B------:R-:W-:Y:S02]  /*8110*/  IMAD.MOV.U32 R175, RZ, RZ, R15 ;  /* 0x000000ffffaf7224 */ /* 0x000fe400078e000f */
[----:B------:R-:W-:Y:S02]  /*8120*/  IMAD.MOV.U32 R174, RZ, RZ, R14 ;  /* 0x000000ffffae7224 */ /* 0x000fe400078e000e */
[----:B------:R-:W-:Y:S02]  /*8130*/  IMAD.MOV.U32 R173, RZ, RZ, R13 ;  /* 0x000000ffffad7224 */ /* 0x000fe400078e000d */
[----:B------:R-:W-:Y:S02]  /*8140*/  IMAD.MOV.U32 R172, RZ, RZ, R12 ;  /* 0x000000ffffac7224 */ /* 0x000fe400078e000c */
[----:B------:R-:W-:Y:S02]  /*8150*/  IMAD.MOV.U32 R171, RZ, RZ, R11 ;  /* 0x000000ffffab7224 */ /* 0x000fe400078e000b */
[----:B------:R-:W-:-:S02]  /*8160*/  IMAD.MOV.U32 R170, RZ, RZ, R10 ;  /* 0x000000ffffaa7224 */ /* 0x000fc400078e000a */
[----:B------:R-:W-:Y:S02]  /*8170*/  IMAD.MOV.U32 R169, RZ, RZ, R9 ;  /* 0x000000ffffa97224 */ /* 0x000fe400078e0009 */
[----:B------:R-:W-:Y:S02]  /*8180*/  IMAD.MOV.U32 R168, RZ, RZ, R8 ;  /* 0x000000ffffa87224 */ /* 0x000fe400078e0008 */
[----:B------:R-:W-:Y:S02]  /*8190*/  IMAD.MOV.U32 R167, RZ, RZ, R7 ;  /* 0x000000ffffa77224 */ /* 0x000fe400078e0007 */
[----:B------:R-:W-:Y:S02]  /*81a0*/  IMAD.MOV.U32 R166, RZ, RZ, R6 ;  /* 0x000000ffffa67224 */ /* 0x000fe400078e0006 */
[----:B---3--:R-:W-:Y:S02]  /*81b0*/  IMAD.MOV.U32 R165, RZ, RZ, R5 ;  /* 0x000000ffffa57224 */ /* 0x008fe400078e0005 */
[----:B------:R-:W-:-:S02]  /*81c0*/  IMAD.MOV.U32 R164, RZ, RZ, R4 ;  /* 0x000000ffffa47224 */ /* 0x000fc400078e0004 */
[----:B------:R-:W-:Y:S02]  /*81d0*/  IMAD.MOV.U32 R163, RZ, RZ, R3 ;  /* 0x000000ffffa37224 */ /* 0x000fe400078e0003 */
[----:B----4-:R-:W-:Y:S01]  /*81e0*/  IMAD.MOV.U32 R162, RZ, RZ, R2 ;  /* 0x000000ffffa27224 */ /* 0x010fe200078e0002 */
[----:B------:R-:W-:Y:S02]  /*81f0*/  F2FP.SATFINITE.E4M3.F32.PACK_AB_MERGE_C R88, R188, R189, RZ ;  /* 0x000000bdbc58723e */ /* 0x000fe400048070ff */
[----:B------:R-:W-:Y:S01]  /*8200*/  F2FP.SATFINITE.E4M3.F32.PACK_AB_MERGE_C R89, R186, R187, RZ ;  /* 0x000000bbba59723e */ /* 0x000fe200048070ff */
[----:B------:R-:W3:Y:S01]  /*8210*/  S2R R57, SR_TID.X ;  /* 0x0000000000397919 */ /* 0x000ee20000002100 */
[----:B------:R-:W-:Y:S02]  /*8220*/  F2FP.SATFINITE.E4M3.F32.PACK_AB_MERGE_C R24, R25, R24, RZ ;  /* 0x000000181918723e */ /* 0x000fe400048070ff */
[----:B------:R-:W-:Y:S02]  /*8230*/  F2FP.SATFINITE.E4M3.F32.PACK_AB_MERGE_C R28, R29, R28, RZ ;  /* 0x0000001c1d1c723e */ /* 0x000fe400048070ff */
[----:B------:R-:W-:-:S02]  /*8240*/  F2FP.SATFINITE.E4M3.F32.PACK_AB_MERGE_C R26, R27, R26, RZ ;  /* 0x0000001a1b1a723e */ /* 0x000fc400048070ff */
[----:B------:R-:W-:Y:S02]  /*8250*/  F2FP.SATFINITE.E4M3.F32.PACK_AB_MERGE_C R48, R49, R48, RZ ;  /* 0x000000303130723e */ /* 0x000fe400048070ff */
[----:B------:R-:W-:Y:S02]  /*8260*/  F2FP.SATFINITE.E4M3.F32.PACK_AB_MERGE_C R50, R51, R50, RZ ;  /* 0x000000323332723e */ /* 0x000fe400048070ff */
[----:B------:R-:W-:Y:S02]  /*8270*/  F2FP.SATFINITE.E4M3.F32.PACK_AB_MERGE_C R52, R53, R52, RZ ;  /* 0x000000343534723e */ /* 0x000fe400048070ff */
[----:B------:R-:W-:Y:S01]  /*8280*/  F2FP.SATFINITE.E4M3.F32.PACK_AB_MERGE_C R54, R55, R54, RZ ;  /* 0x000000363736723e */ /* 0x000fe200048070ff */
[----:B--2---:R-:W-:Y:S01]  /*8290*/  BAR.SYNC.DEFER_BLOCKING 0x0 ;  /* 0x0000000000007b1d */ /* 0x004fe20000010000 */
[----:B-1----:R-:W-:-:S05]  /*82a0*/  F2FP.SATFINITE.E4M3.F32.PACK_AB_MERGE_C R0, R160, R161, RZ ;  /* 0x000000a1a000723e */ /* 0x002fca00048070ff */
[----:B------:R1:W-:Y:S04]  /*82b0*/  STL [R1+0x64c], R0 ;  /* 0x00064c0001007387 */ /* 0x0003e80000100800 */
[----:B------:R-:W1:Y:S04]  /*82c0*/  LDL.LU R161, [R1+0x418] ;  /* 0x0004180001a17983 */ /* 0x000e680000300800 */
[----:B------:R-:W1:Y:S02]  /*82d0*/  LDL.LU R160, [R1+0x41c] ;  /* 0x00041c0001a07983 */ /* 0x000e640000300800 */
        /* <DEDUP_REMOVED lines=10> */
[----:B------:R-:W2:Y:S04]  /*8380*/  LDL.LU R161, [R1+0x4a8] ;  /* 0x0004a80001a17983 */ /* 0x000ea80000300800 */
[----:B------:R-:W2:Y:S04]  /*8390*/  LDL.LU R160, [R1+0x4ac] ;  /* 0x0004ac0001a07983 */ /* 0x000ea80000300800 */
[----:B------:R-:W4:Y:S04]  /*83a0*/  LDL.LU R159, [R1+0x4b0] ;  /* 0x0004b000019f7983 */ /* 0x000f280000300800 */
[----:B------:R-:W4:Y:S04]  /*83b0*/  LDL.LU R158, [R1+0x4b4] ;  /* 0x0004b400019e7983 */ /* 0x000f280000300800 */
[----:B------:R-:W5:Y:S04]  /*83c0*/  LDL.LU R157, [R1+0x4b8] ;  /* 0x0004b800019d7983 */ /* 0x000f680000300800 */
[----:B------:R-:W5:Y:S04]  /*83d0*/  LDL.LU R156, [R1+0x4bc] ;  /* 0x0004bc00019c7983 */ /* 0x000f680000300800 */
[----:B------:R-:W3:Y:S04]  /*83e0*/  LDL.LU R155, [R1+0x4c0] ;  /* 0x0004c000019b7983 */ /* 0x000ee80000300800 */
        /* <DEDUP_REMOVED lines=24> */
[----:B------:R-:W3:Y:S01]  /*8570*/  LDL.LU R2, [R1+0x524] ;  /* 0x0005240001027983 */ /* 0x000ee20000300800 */
[----:B-1----:R-:W-:-:S05]  /*8580*/  F2FP.SATFINITE.E4M3.F32.PACK_AB_MERGE_C R0, R190, R191, RZ ;  /* 0x000000bfbe00723e */ /* 0x002fca00048070ff */
[----:B------:R1:W-:Y:S04]  /*8590*/  STL [R1+0x63c], R0 ;  /* 0x00063c0001007387 */ /* 0x0003e80000100800 */
[----:B------:R1:W-:Y:S04]  /*85a0*/  STL [R1+0x638], R88 ;  /* 0x0006385801007387 */ /* 0x0003e80000100800 */
[----:B------:R1:W-:Y:S02]  /*85b0*/  STL [R1+0x634], R89 ;  /* 0x0006345901007387 */ /* 0x0003e40000100800 */
[----:B-1----:R-:W-:-:S02]  /*85c0*/  F2FP.SATFINITE.E4M3.F32.PACK_AB_MERGE_C R0, R184, R185, RZ ;  /* 0x000000b9b800723e */ /* 0x002fc400048070ff */
[----:B------:R-:W-:-:S03]  /*85d0*/  F2FP.SATFINITE.E4M3.F32.PACK_AB_MERGE_C R88, R182, R183, RZ ;  /* 0x000000b7b658723e */ /* 0x000fc600048070ff */
[----:B------:R1:W-:Y:S01]  /*85e0*/  STL [R1+0x630], R0 ;  /* 0x0006300001007387 */ /* 0x0003e20000100800 */
[----:B------:R-:W-:-:S03]  /*85f0*/  F2FP.SATFINITE.E4M3.F32.PACK_AB_MERGE_C R89, R180, R181, RZ ;  /* 0x000000b5b459723e */ /* 0x000fc600048070ff */
[----:B------:R1:W-:Y:S04]  /*8600*/  STL [R1+0x62c], R88 ;  /* 0x00062c5801007387 */ /* 0x0003e80000100800 */
[----:B------:R1:W-:Y:S02]  /*8610*/  STL [R1+0x628], R89 ;  /* 0x0006285901007387 */ /* 0x0003e40000100800 */
[----:B-1----:R-:W-:Y:S02]  /*8620*/  F2FP.SATFINITE.E4M3.F32.PACK_AB_MERGE_C R0, R178, R179, RZ ;  /* 0x000000b3b200723e */ /* 0x002fe400048070ff */
        /* <DEDUP_REMOVED lines=16> */
[----:B------:R5:W-:Y:S01]  /*8730*/  STL [R1+0x604], R89 ;  /* 0x0006045901007387 */ /* 0x000be20000100800 */
[----:B--2---:R-:W-:-:S05]  /*8740*/  F2FP.SATFINITE.E4M3.F32.PACK_AB_MERGE_C R0, R160, R161, RZ ;  /* 0x000000a1a000723e */ /* 0x004fca00048070ff */
[----:B------:R3:W-:Y:S01]  /*8750*/  STL [R1+0x4ac], R0 ;  /* 0x0004ac0001007387 */ /* 0x0007e20000100800 */
[----:B----4-:R-:W-:-:S05]  /*8760*/  F2FP.SATFINITE.E4M3.F32.PACK_AB_MERGE_C R88, R158, R159, RZ ;  /* 0x0000009f9e58723e */ /* 0x010fca00048070ff */
[----:B------:R1:W-:Y:S01]  /*8770*/  STL [R1+0x4a8], R88 ;  /* 0x0004a85801007387 */ /* 0x0003e20000100800 */
[----:B-----5:R-:W-:-:S05]  /*8780*/  F2FP.SATFINITE.E4M3.F32.PACK_AB_MERGE_C R89, R156, R157, RZ ;  /* 0x0000009d9c59723e */ /* 0x020fca00048070ff */
[----:B------:R-:W-:Y:S01]  /*8790*/  STL [R1+0x4a4], R89 ;  /* 0x0004a45901007387 */ /* 0x000fe20000100800 */
[----:B---3--:R-:W-:-:S05]  /*87a0*/  F2FP.SATFINITE.E4M3.F32.PACK_AB_MERGE_C R0, R154, R155, RZ ;  /* 0x0000009b9a00723e */ /* 0x008fca00048070ff */
[----:B------:R2:W-:Y:S01]  /*87b0*/  STL [R1+0x4a0], R0 ;  /* 0x0004a00001007387 */ /* 0x0005e20000100800 */
[----:B-1----:R-:W-:-:S05]  /*87c0*/  F2FP.SATFINITE.E4M3.F32.PACK_AB_MERGE_C R88, R152, R153, RZ ;  /* 0x000000999858723e */ /* 0x002fca00048070ff */
[----:B------:R-:W-:Y:S01]  /*87d0*/  STL [R1+0x49c], R88 ;  /* 0x00049c5801007387 */ /* 0x000fe20000100800 */
[----:B------:R-:W-:-:S05]  /*87e0*/  F2FP.SATFINITE.E4M3.F32.PACK_AB_MERGE_C R22, R22, R23, RZ ;  /* 0x000000171616723e */ /* 0x000fca00048070ff */
[----:B------:R-:W-:Y:S01]  /*87f0*/  STL [R1+0x498], R22 ;  /* 0x0004981601007387 */ /* 0x000fe20000100800 */
[----:B--2---:R-:W-:-:S05]  /*8800*/  F2FP.SATFINITE.E4M3.F32.PACK_AB_MERGE_C R0, R20, R21, RZ ;  /* 0x000000151400723e */ /* 0x004fca00048070ff */
[----:B------:R1:W-:Y:S01]  /*8810*/  STL [R1+0x494], R0 ;  /* 0x0004940001007387 */ /* 0x0003e20000100800 */
[----:B------:R-:W-:-:S05]  /*8820*/  F2FP.SATFINITE.E4M3.F32.PACK_AB_MERGE_C R18, R18, R19, RZ ;  /* 0x000000131212723e */ /* 0x000fca00048070ff */
[----:B------:R-:W-:Y:S01]  /*8830*/  STL [R1+0x490], R18 ;  /* 0x0004901201007387 */ /* 0x000fe20000100800 */
[----:B------:R-:W-:-:S05]  /*8840*/  F2FP.SATFINITE.E4M3.F32.PACK_AB_MERGE_C R16, R16, R17, RZ ;  /* 0x000000111010723e */ /* 0x000fca00048070ff */
[----:B------:R-:W-:Y:S01]  /*8850*/  STL [R1+0x48c], R16 ;  /* 0x00048c1001007387 */ /* 0x000fe20000100800 */
[----:B-1----:R-:W-:-:S05]  /*8860*/  F2FP.SATFINITE.E4M3.F32.PACK_AB_MERGE_C R0, R14, R15, RZ ;  /* 0x0000000f0e00723e */ /* 0x002fca00048070ff */
        /* <DEDUP_REMOVED lines=8> */
[----:B------:R2:W-:Y:S01]  /*88f0*/  STL [R1+0x478], R6 ;  /* 0x0004780601007387 */ /* 0x0005e20000100800 */
[----:B------:R-:W-:-:S03]  /*8900*/  F2FP.SATFINITE.E4M3.F32.PACK_AB_MERGE_C R4, R4, R5, RZ ;  /* 0x000000050404723e */ /* 0x000fc600048070ff */
[----:B------:R-:W3:Y:S04]  /*8910*/  LDL.LU R191, [R1+0x528] ;  /* 0x0005280001bf7983 */ /* 0x000ee80000300800 */
[----:B------:R4:W-:Y:S01]  /*8920*/  STL [R1+0x474], R4 ;  /* 0x0004740401007387 */ /* 0x0009e20000100800 */
[----:B-1----:R-:W-:-:S03]  /*8930*/  F2FP.SATFINITE.E4M3.F32.PACK_AB_MERGE_C R0, R2, R3, RZ ;  /* 0x000000030200723e */ /* 0x002fc600048070ff */
[----:B------:R-:W3:Y:S04]  /*8940*/  LDL.LU R190, [R1+0x52c] ;  /* 0x00052c0001be7983 */ /* 0x000ee80000300800 */
[----:B------:R3:W-:Y:S04]  /*8950*/  STL [R1+0x470], R0 ;  /* 0x0004700001007387 */ /* 0x0007e80000100800 */
        /* <DEDUP_REMOVED lines=57> */
[----:B----4-:R-:W4:Y:S04]  /*8cf0*/  LDL.LU R4, [R1+0x214] ;  /* 0x0002140001047983 */ /* 0x010f280000300800 */
[----:B------:R-:W4:Y:S04]  /*8d00*/  LDL.LU R3, [R1+0x218] ;  /* 0x0002180001037983 */ /* 0x000f280000300800 */
[----:B------:R-:W4:Y:S01]  /*8d10*/  LDL.LU R2, [R1+0x21c] ;  /* 0x00021c0001027983 */ /* 0x000f220000300800 */
[----:B---3--:R-:W-:-:S05]  /*8d20*/  F2FP.SATFINITE.E4M3.F32.PACK_AB_MERGE_C R0, R190, R191, RZ ;  /* 0x000000bfbe00723e */ /* 0x008fca00048070ff */
[----:B------:R1:W-:Y:S01]  /*8d30*/  STL [R1+0x46c], R0 ;  /* 0x00046c0001007387 */ /* 0x0003e20000100800 */
[----:B-----5:R-:W-:Y:S02]  /*8d40*/  F2FP.SATFINITE.E4M3.F32.PACK_AB_MERGE_C R88, R188, R189, RZ ;  /* 0x000000bdbc58723e */ /* 0x020fe400048070ff */
[----:B------:R-:W-:-:S03]  /*8d50*/  F2FP.SATFINITE.E4M3.F32.PACK_AB_MERGE_C R89, R186, R187, RZ ;  /* 0x000000bbba59723e */ /* 0x000fc600048070ff */
[----:B------:R3:W-:Y:S01]  /*8d60*/  STL [R1+0x468], R88 ;  /* 0x0004685801007387 */ /* 0x0007e20000100800 */
[----:B-1----:R-:W-:-:S03]  /*8d70*/  F2FP.SATFINITE.E4M3.F32.PACK_AB_MERGE_C R0, R184, R185, RZ ;  /* 0x000000b9b800723e */ /* 0x002fc600048070ff */
[----:B------:R1:W-:Y:S04]  /*8d80*/  STL [R1+0x464], R89 ;  /* 0x0004645901007387 */ /* 0x0003e80000100800 */
[----:B------:R5:W-:Y:S01]  /*8d90*/  STL [R1+0x460], R0 ;  /* 0x0004600001007387 */ /* 0x000be20000100800 */
[----:B---3--:R-:W-:Y:S02]  /*8da0*/  F2FP.SATFINITE.E4M3.F32.PACK_AB_MERGE_C R88, R182, R183, RZ ;  /* 0x000000b7b658723e */ /* 0x008fe400048070ff */
[----:B-1----:R-:W-:-:S03]  /*8db0*/  F2FP.SATFINITE.E4M3.F32.PACK_AB_MERGE_C R89, R180, R181, RZ ;  /* 0x000000b5b459723e */ /* 0x002fc600048070ff */
[----:B------:R1:W-:Y:S01]  /*8dc0*/  STL [R1+0x45c], R88 ;  /* 0x00045c5801007387 */ /* 0x0003e20000100800 */
[----:B-----5:R-:W-:-:S03]  /*8dd0*/  F2FP.SATFINITE.E4M3.F32.PACK_AB_MERGE_C R0, R178, R179, RZ ;  /* 0x000000b3b200723e */ /* 0x020fc600048070ff */
[----:B------:R3:W-:Y:S04]  /*8de0*/  STL [R1+0x458], R89 ;  /* 0x0004585901007387 */ /* 0x0007e80000100800 */
[----:B------:R5:W-:Y:S01]  /*8df0*/  STL [R1+0x454], R0 ;  /* 0x0004540001007387 */ /* 0x000be20000100800 */
[----:B-1----:R-:W-:Y:S02]  /*8e00*/  F2FP.SATFINITE.E4M3.F32.PACK_AB_MERGE_C R88, R176, R177, RZ ;  /* 0x000000b1b058723e */ /* 0x002fe400048070ff */
[----:B---3--:R-:W-:-:S03]  /*8e10*/  F2FP.SATFINITE.E4M3.F32.PACK_AB_MERGE_C R89, R174, R175, RZ ;  /* 0x000000afae59723e */ /* 0x008fc600048070ff */
        /* <DEDUP_REMOVED lines=20> */
[----:B------:R-:W-:Y:S04]  /*8f60*/  STL [R1+0x428], R89 ;  /* 0x0004285901007387 */ /* 0x000fe80000100800 */
[----:B------:R3:W-:Y:S01]  /*8f70*/  STL [R1+0x424], R0 ;  /* 0x0004240001007387 */ /* 0x0007e20000100800 */
[----:B-1----:R-:W-:Y:S02]  /*8f80*/  F2FP.SATFINITE.E4M3.F32.PACK_AB_MERGE_C R88, R152, R153, RZ ;  /* 0x000000999858723e */ /* 0x002fe400048070ff */
[----:B------:R-:W-:-:S03]  /*8f90*/  F2FP.SATFINITE.E4M3.F32.PACK_AB_MERGE_C R22, R22, R23, RZ ;  /* 0x000000171616723e */ /* 0x000fc600048070ff */
[----:B------:R-:W-:Y:S01]  /*8fa0*/  STL [R1+0x420], R88 ;  /* 0x0004205801007387 */ /* 0x000fe20000100800 */
[----:B---3--:R-:W-:-:S03]  /*8fb0*/  F2FP.SATFINITE.E4M3.F32.PACK_AB_MERGE_C R0, R20, R21, RZ ;  /* 0x000000151400723e */ /* 0x008fc600048070ff */
[----:B------:R-:W-:Y:S04]  /*8fc0*/  STL [R1+0x41c], R22 ;  /* 0x00041c1601007387 */ /* 0x000fe80000100800 */
[----:B------:R1:W-:Y:S01]  /*8fd0*/  STL [R1+0x418], R0 ;  /* 0x0004180001007387 */ /* 0x0003e20000100800 */
[----:B------:R-:W-:Y:S02]  /*8fe0*/  F2FP.SATFINITE.E4M3.F32.PACK_AB_MERGE_C R18, R18, R19, RZ ;  /* 0x000000131212723e */ /* 0x000fe400048070ff */
[----:B------:R-:W-:-:S03]  /*8ff0*/  F2FP.SATFINITE.E4M3.F32.PACK_AB_MERGE_C R16, R16, R17, RZ ;  /* 0x000000111010723e */ /* 0x000fc600048070ff */
[----:B------:R-:W-:Y:S01]  /*9000*/  STL [R1+0x414], R18 ;  /* 0x0004141201007387 */ /* 0x000fe20000100800 */
[----:B-1----:R-:W-:-:S03]  /*9010*/  F2FP.SATFINITE.E4M3.F32.PACK_AB_MERGE_C R0, R14, R15, RZ ;  /* 0x0000000f0e00723e */ /* 0x002fc600048070ff */
        /* <DEDUP_REMOVED lines=8> */
[----:B--2---:R-:W-:-:S05]  /*90a0*/  F2FP.SATFINITE.E4M3.F32.PACK_AB_MERGE_C R6, R6, R7, RZ ;  /* 0x000000070606723e */ /* 0x004fca00048070ff */
[----:B------:R2:W-:Y:S01]  /*90b0*/  STL [R1+0x208], R6 ;  /* 0x0002080601007387 */ /* 0x0005e20000100800 */
[----:B----4-:R-:W-:-:S03]  /*90c0*/  F2FP.SATFINITE.E4M3.F32.PACK_AB_MERGE_C R4, R4, R5, RZ ;  /* 0x000000050404723e */ /* 0x010fc600048070ff */
        /* <DEDUP_REMOVED lines=123> */
[----:B---3--:R-:W-:-:S02]  /*9880*/  F2FP.SATFINITE.E4M3.F32.PACK_AB_MERGE_C R251, R248, R249, RZ ;  /* 0x000000f9f8fb723e */ /* 0x008fc400048070ff */
[----:B-----5:R-:W-:Y:S01]  /*9890*/  F2FP.SATFINITE.E4M3.F32.PACK_AB_MERGE_C R249, R246, R247, RZ ;  /* 0x000000f7f6f9723e */ /* 0x020fe200048070ff */
[----:B------:R-:W3:Y:S01]  /*98a0*/  LDL.LU R88, [R1] ;  /* 0x0000000001587983 */ /* 0x000ee20000300800 */
[----:B------:R-:W-:Y:S02]  /*98b0*/  F2FP.SATFINITE.E4M3.F32.PACK_AB_MERGE_C R247, R244, R245, RZ ;  /* 0x000000f5f4f7723e */ /* 0x000fe400048070ff */
[----:B------:R-:W-:Y:S02]  /*98c0*/  F2FP.SATFINITE.E4M3.F32.PACK_AB_MERGE_C R245, R242, R243, RZ ;  /* 0x000000f3f2f5723e */ /* 0x000fe400048070ff */
[----:B------:R-:W-:Y:S02]  /*98d0*/  F2FP.SATFINITE.E4M3.F32.PACK_AB_MERGE_C R243, R240, R241, RZ ;  /* 0x000000f1f0f3723e */ /* 0x000fe400048070ff */
[----:B------:R-:W-:Y:S02]  /*98e0*/  F2FP.SATFINITE.E4M3.F32.PACK_AB_MERGE_C R241, R238, R239, RZ ;  /* 0x000000efeef1723e */ /* 0x000fe400048070ff */
[----:B------:R-:W-:-:S02]  /*98f0*/  F2FP.SATFINITE.E4M3.F32.PACK_AB_MERGE_C R239, R236, R237, RZ ;  /* 0x000000edecef723e */ /* 0x000fc400048070ff */
[----:B------:R-:W-:Y:S02]  /*9900*/  F2FP.SATFINITE.E4M3.F32.PACK_AB_MERGE_C R237, R234, R235, RZ ;  /* 0x000000ebeaed723e */ /* 0x000fe400048070ff */
        /* <DEDUP_REMOVED lines=49> */
[----:B--2---:R-:W-:Y:S02]  /*9c20*/  F2FP.SATFINITE.E4M3.F32.PACK_AB_MERGE_C R9, R6, R7, RZ ;  /* 0x000000070609723e */ /* 0x004fe400048070ff */
[----:B----4-:R-:W-:Y:S02]  /*9c30*/  F2FP.SATFINITE.E4M3.F32.PACK_AB_MERGE_C R7, R4, R5, RZ ;  /* 0x000000050407723e */ /* 0x010fe400048070ff */
[----:B------:R-:W-:Y:S02]  /*9c40*/  F2FP.SATFINITE.E4M3.F32.PACK_AB_MERGE_C R5, R2, R3, RZ ;  /* 0x000000030205723e */ /* 0x000fe400048070ff */
[----:B------:R-:W3:Y:S04]  /*9c50*/  LDL.LU R3, [R1+0x4] ;  /* 0x0000040001037983 */ /* 0x000ee80000300800 */
[----:B------:R-:W2:Y:S04]  /*9c60*/  LDL.LU R89, [R1+0x8] ;  /* 0x0000080001597983 */ /* 0x000ea80000300800 */
[----:B-1----:R-:W2:Y:S04]  /*9c70*/  LDL.LU R0, [R1+0xc] ;  /* 0x00000c0001007983 */ /* 0x002ea80000300800 */
[----:B------:R-:W4:Y:S04]  /*9c80*/  LDL.LU R90, [R1+0x10] ;  /* 0x00001000015a7983 */ /* 0x000f280000300800 */
[----:B------:R-:W4:Y:S04]  /*9c90*/  LDL.LU R2, [R1+0x14] ;  /* 0x0000140001027983 */ /* 0x000f280000300800 */
        /* <DEDUP_REMOVED lines=121> */
[----:B------:R-:W5:Y:S01]  /*a430*/  LDL.LU R252, [R1+0x1fc] ;  /* 0x0001fc0001fc7983 */ /* 0x000f620000300800 */
[----:B---3--:R-:W-:-:S02]  /*a440*/  F2FP.SATFINITE.E4M3.F32.PACK_AB_MERGE_C R3, R3, R88, RZ ;  /* 0x000000580303723e */ /* 0x008fc400048070ff */
[----:B--2---:R-:W-:Y:S01]  /*a450*/  F2FP.SATFINITE.E4M3.F32.PACK_AB_MERGE_C R0, R0, R89, RZ ;  /* 0x000000590000723e */ /* 0x004fe200048070ff */
[----:B------:R-:W2:Y:S01]  /*a460*/  LDL.LU R88, [R1+0x754] ;  /* 0x0007540001587983 */ /* 0x000ea20000300800 */
[----:B----4-:R-:W-:Y:S02]  /*a470*/  F2FP.SATFINITE.E4M3.F32.PACK_AB_MERGE_C R2, R2, R90, RZ ;  /* 0x0000005a0202723e */ /* 0x010fe400048070ff */
[----:B-----5:R-:W-:Y:S01]  /*a480*/  F2FP.SATFINITE.E4M3.F32.PACK_AB_MERGE_C R4, R4, R91, RZ ;  /* 0x0000005b0404723e */ /* 0x020fe200048070ff */
[----:B------:R-:W2:Y:S01]  /*a490*/  LDL.LU R89, [R1+0x750] ;  /* 0x0007500001597983 */ /* 0x000ea20000300800 */
[----:B------:R-:W-:-:S03]  /*a4a0*/  F2FP.SATFINITE.E4M3.F32.PACK_AB_MERGE_C R6, R6, R92, RZ ;  /* 0x0000005c0606723e */ /* 0x000fc600048070ff */
[----:B------:R-:W3:Y:S01]  /*a4b0*/  LDL.LU R90, [R1+0x74c] ;  /* 0x00074c00015a7983 */ /* 0x000ee20000300800 */
[----:B------:R-:W-:-:S03]  /*a4c0*/  F2FP.SATFINITE.E4M3.F32.PACK_AB_MERGE_C R8, R8, R93, RZ ;  /* 0x0000005d0808723e */ /* 0x000fc600048070ff */
[----:B------:R-:W3:Y:S01]  /*a4d0*/  LDL.LU R91, [R1+0x748] ;  /* 0x00074800015b7983 */ /* 0x000ee20000300800 */
[----:B------:R-:W-:-:S03]  /*a4e0*/  F2FP.SATFINITE.E4M3.F32.PACK_AB_MERGE_C R10, R10, R94, RZ ;  /* 0x0000005e0a0a723e */ /* 0x000fc600048070ff */
[----:B------:R-:W4:Y:S01]  /*a4f0*/  LDL.LU R92, [R1+0x744] ;  /* 0x00074400015c7983 */ /* 0x000f220000300800 */
[----:B------:R-:W-:-:S03]  /*a500*/  F2FP.SATFINITE.E4M3.F32.PACK_AB_MERGE_C R12, R12, R95, RZ ;  /* 0x0000005f0c0c723e */ /* 0x000fc600048070ff */
[----:B------:R-:W4:Y:S01]  /*a510*/  LDL.LU R93, [R1+0x740] ;  /* 0x00074000015d7983 */ /* 0x000f220000300800 */
[----:B------:R-:W-:-:S03]  /*a520*/  F2FP.SATFINITE.E4M3.F32.PACK_AB_MERGE_C R14, R14, R96, RZ ;  /* 0x000000600e0e723e */ /* 0x000fc600048070ff */
[----:B------:R-:W5:Y:S01]  /*a530*/  LDL.LU R94, [R1+0x73c] ;  /* 0x00073c00015e7983 */ /* 0x000f620000300800 */
        /* <DEDUP_REMOVED lines=81> */
[----:B------:R-:W5:Y:S04]  /*aa50*/  LDL.LU R135, [R1+0x698] ;  /* 0x0006980001877983 */ /* 0x000f680000300800 */
[----:B------:R-:W5:Y:S01]  /*aa60*/  LDL.LU R136, [R1+0x694] ;  /* 0x0006940001887983 */ /* 0x000f620000300800 */
[----:B------:R-:W-:-:S03]  /*aa70*/  F2FP.SATFINITE.E4M3.F32.PACK_AB_MERGE_C R226, R226, R138, RZ ;  /* 0x0000008ae2e2723e */ /* 0x000fc600048070ff */
[----:B------:R-:W5:Y:S04]  /*aa80*/  LDL.LU R137, [R1+0x690] ;  /* 0x0006900001897983 */ /* 0x000f680000300800 */
        /* <DEDUP_REMOVED lines=27> */
[----:B------:R-:W2:Y:S04]  /*ac40*/  LDL.LU R33, [R1+0x208] ;  /* 0x0002080001217983 */ /* 0x000ea80000300800 */
[----:B------:R-:W3:Y:S04]  /*ac50*/  LDL.LU R35, [R1+0x400] ;  /* 0x0004000001237983 */ /* 0x000ee80000300800 */
[----:B------:R-:W4:Y:S04]  /*ac60*/  LDL.LU R37, [R1+0x474] ;  /* 0x0004740001257983 */ /* 0x000f280000300800 */
[----:B------:R-:W5:Y:S04]  /*ac70*/  LDL.LU R39, [R1+0x478] ;  /* 0x0004780001277983 */ /* 0x000f680000300800 */
[----:B------:R-:W5:Y:S04]  /*ac80*/  LDL.LU R41, [R1+0x47c] ;  /* 0x00047c0001297983 */ /* 0x000f680000300800 */
[----:B------:R-:W5:Y:S04]  /*ac90*/  LDL.LU R43, [R1+0x480] ;  /* 0x00048000012b7983 */ /* 0x000f680000300800 */
[----:B------:R-:W5:Y:S04]  /*aca0*/  LDL.LU R45, [R1+0x648] ;  /* 0x00064800012d7983 */ /* 0x000f680000300800 */
[----:B------:R-:W5:Y:S01]  /*acb0*/  LDL.LU R47, [R1+0x64c] ;  /* 0x00064c00012f7983 */ /* 0x000f620000300800 */
[----:B------:R-:W-:-:S02]  /*acc0*/  IMAD.SHL.U32 R25, R57, 0x40, RZ ;  /* 0x0000004039197824 */ /* 0x000fc400078e00ff */
[C---:B------:R-:W-:Y:S01]  /*acd0*/  IMAD.SHL.U32 R29, R57.reuse, 0x2, RZ ;  /* 0x00000002391d7824 */ /* 0x040fe200078e00ff */
[----:B------:R-:W-:Y:S01]  /*ace0*/  LOP3.LUT R27, R57, 0x1c, RZ, 0xc0, !PT ;  /* 0x0000001c391b7812 */ /* 0x000fe200078ec0ff */
[----:B------:R-:W5:Y:S01]  /*acf0*/  LDL.LU R49, [R1+0x200] ;  /* 0x0002000001317983 */ /* 0x000f620000300800 */
[----:B------:R-:W-:Y:S02]  /*ad00*/  LOP3.LUT R25, R25, 0x1800, RZ, 0xc0, !PT ;  /* 0x0000180019197812 */ /* 0x000fe400078ec0ff */
[----:B------:R-:W-:Y:S01]  /*ad10*/  LOP3.LUT R29, R29, 0x6, RZ, 0xc0, !PT ;  /* 0x000000061d1d7812 */ /* 0x000fe200078ec0ff */
[----:B------:R-:W5:Y:S02]  /*ad20*/  LDL.LU R51, [R1+0x204] ;  /* 0x0002040001337983 */ /* 0x000f640000300800 */
[C---:B------:R-:W-:Y:S02]  /*ad30*/  IMAD R25, R27.reuse, 0x20, R25 ;  /* 0x000000201b197824 */ /* 0x040fe400078e0219 */
[----:B------:R-:W-:Y:S01]  /*ad40*/  IMAD R27, R27, 0x4, R29 ;  /* 0x000000041b1b7824 */ /* 0x000fe200078e021d */
[----:B------:R-:W5:Y:S03]  /*ad50*/  LDL.LU R53, [R1+0x650] ;  /* 0x0006500001357983 */ /* 0x000f660000300800 */
[----:B------:R-:W-:Y:S01]  /*ad60*/  IMAD.IADD R25, R25, 0x1, R27 ;  /* 0x0000000119197824 */ /* 0x000fe200078e021b */
[----:B------:R-:W5:Y:S04]  /*ad70*/  LDL.LU R55, [R1+0x654] ;  /* 0x0006540001377983 */ /* 0x000f680000300800 */
[----:B--2---:R-:W-:Y:S04]  /*ad80*/  STS.U16 [R25+UR8+0x2400], R33 ;  /* 0x0024002119007988 */ /* 0x004fe80008000408 */
[----:B---3--:R-:W-:Y:S04]  /*ad90*/  STS.U16 [R25+UR8+0x2000], R35 ;  /* 0x0020002319007988 */ /* 0x008fe80008000408 */
[----:B----4-:R-:W-:Y:S04]  /*ada0*/  STS.U16 [R25+UR8+0x8408], R37 ;  /* 0x0084082519007988 */ /* 0x010fe80008000408 */
[----:B-----5:R-:W-:Y:S04]  /*adb0*/  STS.U16 [R25+UR8+0x8008], R39 ;  /* 0x0080082719007988 */ /* 0x020fe80008000408 */
[----:B------:R-:W-:Y:S04]  /*adc0*/  STS.U16 [R25+UR8+0x8400], R41 ;  /* 0x0084002919007988 */ /* 0x000fe80008000408 */
[----:B------:R-:W-:Y:S04]  /*add0*/  STS.U16 [R25+UR8+0x8000], R43 ;  /* 0x0080002b19007988 */ /* 0x000fe80008000408 */
[----:B------:R-:W-:Y:S04]  /*ade0*/  STS.U16 [R25+UR8+0x408], R45 ;  /* 0x0004082d19007988 */ /* 0x000fe80008000408 */
[----:B------:R1:W-:Y:S04]  /*adf0*/  STS.U16 [R25+UR8+0x8], R47 ;  /* 0x0000082f19007988 */ /* 0x0003e80008000408 */
[----:B-1----:R-:W2:Y:S04]  /*ae00*/  LDL.LU R47, [R1+0x644] ;  /* 0x00064400012f7983 */ /* 0x002ea80000300800 */
[----:B------:R-:W3:Y:S04]  /*ae10*/  LDL.LU R45, [R1+0x640] ;  /* 0x00064000012d7983 */ /* 0x000ee80000300800 */
[----:B------:R-:W4:Y:S04]  /*ae20*/  LDL.LU R43, [R1+0x63c] ;  /* 0x00063c00012b7983 */ /* 0x000f280000300800 */
[----:B------:R-:W5:Y:S04]  /*ae30*/  LDL.LU R41, [R1+0x638] ;  /* 0x0006380001297983 */ /* 0x000f680000300800 */
[----:B------:R-:W5:Y:S04]  /*ae40*/  LDL.LU R39, [R1+0x470] ;  /* 0x0004700001277983 */ /* 0x000f680000300800 */
[----:B------:R-:W5:Y:S04]  /*ae50*/  LDL.LU R37, [R1+0x46c] ;  /* 0x00046c0001257983 */ /* 0x000f680000300800 */
[----:B------:R-:W5:Y:S04]  /*ae60*/  LDL.LU R35, [R1+0x468] ;  /* 0x0004680001237983 */ /* 0x000f680000300800 */
[----:B------:R-:W5:Y:S01]  /*ae70*/  LDL.LU R33, [R1+0x464] ;  /* 0x0004640001217983 */ /* 0x000f620000300800 */
[----:B------:R-:W-:-:S02]  /*ae80*/  F2FP.SATFINITE.E4M3.F32.PACK_AB_MERGE_C R30, R31, R30, RZ ;  /* 0x0000001e1f1e723e */ /* 0x000fc400048070ff */
[----:B------:R-:W-:Y:S01]  /*ae90*/  F2FP.SATFINITE.E4M3.F32.PACK_AB_MERGE_C R88, R89, R88, RZ ;  /* 0x000000585958723e */ /* 0x000fe200048070ff */
[----:B------:R1:W-:Y:S01]  /*aea0*/  STS.U16 [R25+UR8+0x4000], R3 ;  /* 0x0040000319007988 */ /* 0x0003e20008000408 */
[----:B------:R-:W-:Y:S02]  /*aeb0*/  F2FP.SATFINITE.E4M3.F32.PACK_AB_MERGE_C R90, R91, R90, RZ ;  /* 0x0000005a5b5a723e */ /* 0x000fe400048070ff */
[----:B------:R-:W-:Y:S02]  /*aec0*/  F2FP.SATFINITE.E4M3.F32.PACK_AB_MERGE_C R92, R93, R92, RZ ;  /* 0x0000005c5d5c723e */ /* 0x000fe400048070ff */
[----:B------:R-:W-:Y:S01]  /*aed0*/  F2FP.SATFINITE.E4M3.F32.PACK_AB_MERGE_C R94, R95, R94, RZ ;  /* 0x0000005e5f5e723e */ /* 0x000fe200048070ff */
[----:B------:R-:W-:Y:S01]  /*aee0*/  STS.U16 [R25+UR8], R55 ;  /* 0x0000003719007988 */ /* 0x000fe20008000408 */
[----:B-1----:R-:W-:-:S03]  /*aef0*/  LOP3.LUT R3, R25, 0x10, RZ, 0x3c, !PT ;  /* 0x0000001019037812 */ /* 0x002fc600078e3cff */
[----:B------:R-:W-:Y:S04]  /*af00*/  STS.U16 [R25+UR8+0x400], R53 ;  /* 0x0004003519007988 */ /* 0x000fe80008000408 */
        /* <DEDUP_REMOVED lines=21> */
[----:B--2---:R1:W-:Y:S04]  /*b060*/  STS.U16 [R3+UR8], R47 ;  /* 0x0000002f03007988 */ /* 0x0043e80008000408 */
[----:B---3--:R2:W-:Y:S04]  /*b070*/  STS.U16 [R3+UR8+0x400], R45 ;  /* 0x0004002d03007988 */ /* 0x0085e80008000408 */
[----:B----4-:R3:W-:Y:S04]  /*b080*/  STS.U16 [R3+UR8+0x8], R43 ;  /* 0x0000082b03007988 */ /* 0x0107e80008000408 */
[----:B-1----:R-:W4:Y:S04]  /*b090*/  LDL.LU R47, [R1+0x634] ;  /* 0x00063400012f7983 */ /* 0x002f280000300800 */
[----:B--2---:R-:W2:Y:S04]  /*b0a0*/  LDL.LU R45, [R1+0x630] ;  /* 0x00063000012d7983 */ /* 0x004ea80000300800 */
[----:B-----5:R1:W-:Y:S04]  /*b0b0*/  STS.U16 [R3+UR8+0x408], R41 ;  /* 0x0004082903007988 */ /* 0x0203e80008000408 */
[----:B---3--:R-:W3:Y:S04]  /*b0c0*/  LDL.LU R43, [R1+0x62c] ;  /* 0x00062c00012b7983 */ /* 0x008ee80000300800 */
[----:B------:R5:W-:Y:S04]  /*b0d0*/  STS.U16 [R3+UR8+0x8000], R39 ;  /* 0x0080002703007988 */ /* 0x000be80008000408 */
[----:B-1----:R-:W3:Y:S04]  /*b0e0*/  LDL.LU R41, [R1+0x628] ;  /* 0x0006280001297983 */ /* 0x002ee80000300800 */
[----:B------:R1:W-:Y:S04]  /*b0f0*/  STS.U16 [R3+UR8+0x8400], R37 ;  /* 0x0084002503007988 */ /* 0x0003e80008000408 */
[----:B-----5:R-:W5:Y:S04]  /*b100*/  LDL.LU R39, [R1+0x460] ;  /* 0x0004600001277983 */ /* 0x020f680000300800 */
[----:B------:R1:W-:Y:S04]  /*b110*/  STS.U16 [R3+UR8+0x8008], R35 ;  /* 0x0080082303007988 */ /* 0x0003e80008000408 */
[----:B-1----:R-:W5:Y:S04]  /*b120*/  LDL.LU R37, [R1+0x45c] ;  /* 0x00045c0001257983 */ /* 0x002f680000300800 */
[----:B------:R1:W-:Y:S04]  /*b130*/  STS.U16 [R3+UR8+0x8408], R33 ;  /* 0x0084082103007988 */ /* 0x0003e80008000408 */
[----:B------:R-:W5:Y:S04]  /*b140*/  LDL.LU R35, [R1+0x458] ;  /* 0x0004580001237983 */ /* 0x000f680000300800 */
[----:B-1----:R-:W5:Y:S01]  /*b150*/  LDL.LU R33, [R1+0x454] ;  /* 0x0004540001217983 */ /* 0x002f620000300800 */
[----:B------:R-:W-:-:S02]  /*b160*/  F2FP.SATFINITE.E4M3.F32.PACK_AB_MERGE_C R96, R97, R96, RZ ;  /* 0x000000606160723e */ /* 0x000fc400048070ff */
[----:B------:R-:W-:Y:S02]  /*b170*/  F2FP.SATFINITE.E4M3.F32.PACK_AB_MERGE_C R98, R99, R98, RZ ;  /* 0x000000626362723e */ /* 0x000fe400048070ff */
[----:B------:R-:W-:Y:S02]  /*b180*/  F2FP.SATFINITE.E4M3.F32.PACK_AB_MERGE_C R100, R101, R100, RZ ;  /* 0x000000646564723e */ /* 0x000fe400048070ff */
[----:B------:R-:W-:Y:S02]  /*b190*/  F2FP.SATFINITE.E4M3.F32.PACK_AB_MERGE_C R102, R103, R102, RZ ;  /* 0x000000666766723e */ /* 0x000fe400048070ff */
[----:B------:R-:W-:Y:S01]  /*b1a0*/  LOP3.LUT R27, R25, 0x20, RZ, 0x3c, !PT ;  /* 0x00000020191b7812 */ /* 0x000fe200078e3cff */
        /* <DEDUP_REMOVED lines=24> */
[----:B----4-:R1:W-:Y:S04]  /*b330*/  STS.U16 [R27+UR8], R47 ;  /* 0x0000002f1b007988 */ /* 0x0103e80008000408 */
[----:B--2---:R2:W-:Y:S04]  /*b340*/  STS.U16 [R27+UR8+0x400], R45 ;  /* 0x0004002d1b007988 */ /* 0x0045e80008000408 */
[----:B-1----:R-:W4:Y:S04]  /*b350*/  LDL.LU R47, [R1+0x624] ;  /* 0x00062400012f7983 */ /* 0x002f280000300800 */
[----:B---3--:R1:W-:Y:S04]  /*b360*/  STS.U16 [R27+UR8+0x8], R43 ;  /* 0x0000082b1b007988 */ /* 0x0083e80008000408 */
[----:B--2---:R-:W2:Y:S04]  /*b370*/  LDL.LU R45, [R1+0x620] ;  /* 0x00062000012d7983 */ /* 0x004ea80000300800 */
[----:B------:R3:W-:Y:S04]  /*b380*/  STS.U16 [R27+UR8+0x408], R41 ;  /* 0x000408291b007988 */ /* 0x0007e80008000408 */
[----:B-1----:R-:W2:Y:S04]  /*b390*/  LDL.LU R43, [R1+0x61c] ;  /* 0x00061c00012b7983 */ /* 0x002ea80000300800 */
        /* <DEDUP_REMOVED lines=8> */
[----:B------:R-:W5:Y:S01]  /*b420*/  LDL.LU R33, [R1+0x444] ;  /* 0x0004440001217983 */ /* 0x000f620000300800 */
        /* <DEDUP_REMOVED lines=32> */
[----:B------:R1:W-:Y:S04]  /*b630*/  STS.U16 [R3+UR8+0x8], R43 ;  /* 0x0000082b03007988 */ /* 0x0003e80008000408 */
[----:B--2---:R-:W2:Y:S04]  /*b640*/  LDL.LU R45, [R1+0x610] ;  /* 0x00061000012d7983 */ /* 0x004ea80000300800 */
[----:B---3--:R3:W-:Y:S04]  /*b650*/  STS.U16 [R3+UR8+0x408], R41 ;  /* 0x0004082903007988 */ /* 0x0087e80008000408 */
[----:B-1----:R-:W2:Y:S04]  /*b660*/  LDL.LU R43, [R1+0x60c] ;  /* 0x00060c00012b7983 */ /* 0x002ea80000300800 */
[----:B------:R1:W-:Y:S04]  /*b670*/  STS.U16 [R3+UR8+0x8000], R39 ;  /* 0x0080002703007988 */ /* 0x0003e80008000408 */
[----:B---3--:R-:W3:Y:S04]  /*b680*/  LDL.LU R41, [R1+0x608] ;  /* 0x0006080001297983 */ /* 0x008ee80000300800 */
[----:B-----5:R5:W-:Y:S04]  /*b690*/  STS.U16 [R3+UR8+0x8400], R37 ;  /* 0x0084002503007988 */ /* 0x020be80008000408 */
        /* <DEDUP_REMOVED lines=55> */
[----:B------:R-:W-:Y:S02]  /*ba10*/  F2FP.SATFINITE.E4M3.F32.PACK_AB_MERGE_C R122, R123, R122, RZ ;  /* 0x0000007a7b7a723e */ /* 0x000fe400048070ff */
[----:B------:R-:W-:Y:S02]  /*ba20*/  F2FP.SATFINITE.E4M3.F32.PACK_AB_MERGE_C R124, R125, R124, RZ ;  /* 0x0000007c7d7c723e */ /* 0x000fe400048070ff */
[----:B------:R-:W-:-:S02]  /*ba30*/  F2FP.SATFINITE.E4M3.F32.PACK_AB_MERGE_C R126, R127, R126, RZ ;  /* 0x0000007e7f7e723e */ /* 0x000fc400048070ff */
        /* <DEDUP_REMOVED lines=42> */
[----:B------:R-:W-:Y:S01]  /*bce0*/  F2FP.SATFINITE.E4M3.F32.PACK_AB_MERGE_C R66, R67, R66, RZ ;  /* 0x000000424342723e */ /* 0x000fe200048070ff */
[----:B------:R1:W-:Y:S01]  /*bcf0*/  STS.U16 [R3+UR8+0xa408], R21 ;  /* 0x00a4081503007988 */ /* 0x0003e20008000408 */
[----:B------:R-:W-:Y:S02]  /*bd00*/  F2FP.SATFINITE.E4M3.F32.PACK_AB_MERGE_C R68, R69, R68, RZ ;  /* 0x000000444544723e */ /* 0x000fe400048070ff */
[----:B------:R-:W-:Y:S02]  /*bd10*/  F2FP.SATFINITE.E4M3.F32.PACK_AB_MERGE_C R70, R71, R70, RZ ;  /* 0x000000464746723e */ /* 0x000fe400048070ff */
[----:B------:R-:W-:Y:S02]  /*bd20*/  F2FP.SATFINITE.E4M3.F32.PACK_AB_MERGE_C R128, R129, R128, RZ ;  /* 0x000000808180723e */ /* 0x000fe400048070ff */
[----:B------:R-:W-:Y:S02]  /*bd30*/  F2FP.SATFINITE.E4M3.F32.PACK_AB_MERGE_C R130, R131, R130, RZ ;  /* 0x000000828382723e */ /* 0x000fe400048070ff */
[----:B------:R-:W-:-:S02]  /*bd40*/  F2FP.SATFINITE.E4M3.F32.PACK_AB_MERGE_C R132, R133, R132, RZ ;  /* 0x000000848584723e */ /* 0x000fc400048070ff */
[----:B------:R-:W-:Y:S02]  /*bd50*/  F2FP.SATFINITE.E4M3.F32.PACK_AB_MERGE_C R134, R135, R134, RZ ;  /* 0x000000868786723e */ /* 0x000fe400048070ff */
[----:B-1----:R-:W-:Y:S01]  /*bd60*/  LOP3.LUT R21, R25, 0x60, RZ, 0x3c, !PT ;  /* 0x0000006019157812 */ /* 0x002fe200078e3cff */
        /* <DEDUP_REMOVED lines=103> */
[----:B------:R-:W-:Y:S01]  /*c3e0*/  STS.U16 [R25+UR8+0xe408], R150 ;  /* 0x00e4089619007988 */ /* 0x000fe20008000408 */
[----:B------:R-:W-:-:S03]  /*c3f0*/  SHF.R.U32.HI R31, RZ, 0x5, R57 ;  /* 0x00000005ff1f7819 */ /* 0x000fc60000011639 */
[----:B----4-:R-:W-:Y:S04]  /*c400*/  STS.U16 [R25+UR8], R47 ;  /* 0x0000002f19007988 */ /* 0x010fe80008000408 */
[----:B--2---:R-:W-:Y:S04]  /*c410*/  STS.U16 [R25+UR8+0x400], R45 ;  /* 0x0004002d19007988 */ /* 0x004fe80008000408 */
[----:B------:R-:W-:Y:S04]  /*c420*/  STS.U16 [R25+UR8+0x8], R43 ;  /* 0x0000082b19007988 */ /* 0x000fe80008000408 */
[----:B---3--:R-:W-:Y:S04]  /*c430*/  STS.U16 [R25+UR8+0x408], R41 ;  /* 0x0004082919007988 */ /* 0x008fe80008000408 */
[----:B------:R-:W-:Y:S04]  /*c440*/  STS.U16 [R25+UR8+0x8000], R39 ;  /* 0x0080002719007988 */ /* 0x000fe80008000408 */
[----:B-----5:R-:W-:Y:S04]  /*c450*/  STS.U16 [R25+UR8+0x8400], R37 ;  /* 0x0084002519007988 */ /* 0x020fe80008000408 */
[----:B------:R-:W-:Y:S04]  /*c460*/  STS.U16 [R25+UR8+0x8008], R35 ;  /* 0x0080082319007988 */ /* 0x000fe80008000408 */
[----:B------:R-:W-:Y:S01]  /*c470*/  STS.U16 [R25+UR8+0x8408], R33 ;  /* 0x0084082119007988 */ /* 0x000fe20008000408 */
[----:B------:R1:W-:Y:S06]  /*c480*/  MEMBAR.ALL.CTA ;  /* 0x0000000000007992 */ /* 0x0003ec0000008000 */
[----:B-1----:R-:W1:Y:S01]  /*c490*/  FENCE.VIEW.ASYNC.S ;  /* 0x00000000000073c6 */ /* 0x002e620000000000 */
[----:B------:R-:W-:Y:S01]  /*c4a0*/  R2UR UR4, R31 ;  /* 0x000000001f0472ca */ /* 0x000fe200000e0000 */
[----:B-1----:R-:W-:Y:S01]  /*c4b0*/  BAR.SYNC.DEFER_BLOCKING 0x0 ;  /* 0x0000000000007b1d */ /* 0x002fe20000010000 */
[----:B------:R-:W-:-:S02]  /*c4c0*/  ELECT P0, URZ, PT ;  /* 0x00000000003f782f */ /* 0x000fc40003800000 */
[----:B------:R-:W-:-:S04]  /*c4d0*/  LOP3.LUT R57, R57, 0x7f, RZ, 0xc0, !PT ;  /* 0x0000007f39397812 */ /* 0x000fc800078ec0ff */
[----:B------:R-:W-:-:S05]  /*c4e0*/  ISETP.LT.U32.AND P0, PT, R57, 0x40, P0 ;  /* 0x000000403900780c */ /* 0x000fca0000701070 */
[----:B------:R-:W-:-:S04]  /*c4f0*/  ULOP3.LUT UR4, UR4, 0x1, URZ, 0xc0, !UPT ;  /* 0x0000000104047892 */ /* 0x000fc8000f8ec03f */
[----:B------:R-:W-:Y:S02]  /*c500*/  ULEA UR13, UR4, UR27, 0x7 ;  /* 0x0000001b040d7291 */ /* 0x000fe4000f8e383f */
[----:B------:R-:W-:Y:S02]  /*c510*/  ULEA UR12, UR4, UR8, 0xf ;  /* 0x00000008040c7291 */ /* 0x000fe4000f8e783f */
[----:B------:R-:W-:Y:S01]  /*c520*/  VOTEU.ANY UP0, P0 ;  /* 0x00000000003f7886 */ /* 0x000fe20000000100 */
[----:B------:R-:W-:Y:S01]  /*c530*/  VOTEU.ANY UP1, P0 ;  /* 0x00000000003f7886 */ /* 0x000fe20000020100 */
[----:B------:R-:W-:-:S03]  /*c540*/  UMOV UR14, UR11 ;  /* 0x0000000b000e7c82 */ /* 0x000fc60008000000 */
[----:B------:R-:W-:Y:S01]  /*c550*/  @UP0 UMOV UR4, UR23 ;  /* 0x0000001700040c82 */ /* 0x000fe20008000000 */
[----:B------:R-:W-:Y:S02]  /*c560*/  @UP0 UMOV UR5, UR36 ;  /* 0x0000002400050c82 */ /* 0x000fe40008000000 */
[----:B------:R1:W-:Y:S01]  /*c570*/  @UP1 UTMASTG.2D [UR12], [UR4] ;  /* 0x0000000c040013b5 */ /* 0x0003e20008008000 */
[----:B------:R0:W-:Y:S01]  /*c580*/  UTMACMDFLUSH ;  /* 0x00000000000079b7 */ /* 0x0001e20000000000 */
[----:B------:R-:W-:-:S04]  /*c590*/  DEPBAR.LE SB0, 0x0 ;  /* 0x000080000000791a */ /* 0x000fc80000000000 */
[----:B------:R-:W-:Y:S06]  /*c5a0*/  BAR.SYNC.DEFER_BLOCKING 0x0 ;  /* 0x0000000000007b1d */ /* 0x000fec0000010000 */
[----:B-1----:R-:W-:Y:S05]  /*c5b0*/  EXIT ;  /* 0x000000000000794d */ /* 0x002fea0003800000 */
.L_x_49:
[----:B------:R-:W1:Y:S02]  /*c5c0*/  SYNCS.PHASECHK.TRANS64.TRYWAIT P0, [UR8+0x4000], R2 ;  /* 0x00400002ff0075a7 */ /* 0x000e640008000148 */
[----:B-1----:R-:W-:Y:S05]  /*c5d0*/  @!P0 BRA `(.L_x_49) ;  /* 0xfffffffc00f88947 */ /* 0x002fea000383ffff */
[----:B------:R-:W-:Y:S05]  /*c5e0*/  BRA `(.L_x_51) ;  /* 0xffffff8400e87947 */ /* 0x000fea000383ffff */
.L_x_52:
[----:B------:R-:W-:-:S00]  /*c5f0*/  BRA `(.L_x_52) ;  /* 0xfffffffc00fc7947 */ /* 0x000fc0000383ffff */
[----:B------:R-:W-:-:S00]  /*c600*/  NOP ;  /* 0x0000000000007918 */ /* 0x000fc00000000000 */
[----:B------:R-:W-:-:S00]  /*c610*/  NOP ;  /* 0x0000000000007918 */ /* 0x000fc00000000000 */
[----:B------:R-:W-:-:S00]  /*c620*/  NOP ;  /* 0x0000000000007918 */ /* 0x000fc00000000000 */
[----:B------:R-:W-:-:S00]  /*c630*/  NOP ;  /* 0x0000000000007918 */ /* 0x000fc00000000000 */
[----:B------:R-:W-:-:S00]  /*c640*/  NOP ;  /* 0x0000000000007918 */ /* 0x000fc00000000000 */
[----:B------:R-:W-:-:S00]  /*c650*/  NOP ;  /* 0x0000000000007918 */ /* 0x000fc00000000000 */
[----:B------:R-:W-:-:S00]  /*c660*/  NOP ;  /* 0x0000000000007918 */ /* 0x000fc00000000000 */
[----:B------:R-:W-:-:S00]  /*c670*/  NOP ;  /* 0x0000000000007918 */ /* 0x000fc00000000000 */
.L_x_53:


//--------------------- .nv.shared.gluon_wgmma    --------------------------
	.section	.nv.shared.gluon_wgmma,"aw",@nobits
	.sectionflags	@""
	.align	16
	.zero		1024


//--------------------- .nv.shared.reserved.0     --------------------------
	.section	.nv.shared.reserved.0,"aw",@nobits
	.weak		__nv_reservedSMEM_offset_0_alias
	.size		__nv_reservedSMEM_offset_0_alias, 0, 0
	.other		__nv_reservedSMEM_offset_0_alias,@"STO_CUDA_RESERVED_SHARED STV_DEFAULT"
__nv_reservedSMEM_offset_0_alias:
	.zero		0


//--------------------- .nv.constant0.gluon_wgmma --------------------------
	.section	.nv.constant0.gluon_wgmma,"a",@progbits
	.sectionflags	@""
	.align	4
.nv.constant0.gluon_wgmma:
	.zero		608


//--------------------- SYMBOLS --------------------------

	.type		.nv.reservedSmem.offset0,@object
	.size		.nv.reservedSmem.offset0,0x4
